//
// Generated by NVIDIA NVVM Compiler
//
// Compiler Build ID: CL-36424714
// Cuda compilation tools, release 13.0, V13.0.88
// Based on NVVM 20.0.0
//

.version 9.0
.target sm_100
.address_size 64

	// .globl	_Z10naive_multPdS_S_i
// _ZZ15naive_mult_tilePdS_S_iE4subA has been demoted
// _ZZ15naive_mult_tilePdS_S_iE4subB has been demoted

.visible .entry _Z10naive_multPdS_S_i(
	.param .u64 .ptr .align 1 _Z10naive_multPdS_S_i_param_0,
	.param .u64 .ptr .align 1 _Z10naive_multPdS_S_i_param_1,
	.param .u64 .ptr .align 1 _Z10naive_multPdS_S_i_param_2,
	.param .u32 _Z10naive_multPdS_S_i_param_3
)
{
	.reg .pred 	%p<10>;
	.reg .b32 	%r<41>;
	.reg .b64 	%rd<67>;
	.reg .b64 	%fd<67>;

	ld.param.u64 	%rd14, [_Z10naive_multPdS_S_i_param_0];
	ld.param.u64 	%rd15, [_Z10naive_multPdS_S_i_param_1];
	ld.param.u32 	%r17, [_Z10naive_multPdS_S_i_param_3];
	cvta.to.global.u64 	%rd1, %rd15;
	cvta.to.global.u64 	%rd2, %rd14;
	mov.u32 	%r18, %ctaid.y;
	mov.u32 	%r19, %ntid.y;
	mov.u32 	%r20, %tid.y;
	mad.lo.s32 	%r1, %r18, %r19, %r20;
	mov.u32 	%r21, %ctaid.x;
	mov.u32 	%r22, %ntid.x;
	mov.u32 	%r23, %tid.x;
	mad.lo.s32 	%r2, %r21, %r22, %r23;
	max.s32 	%r24, %r1, %r2;
	setp.ge.s32 	%p1, %r24, %r17;
	@%p1 bra 	$L__BB0_13;
	mul.lo.s32 	%r3, %r17, %r1;
	and.b32  	%r4, %r17, 7;
	setp.lt.u32 	%p2, %r17, 8;
	mov.f64 	%fd66, 0d0000000000000000;
	mov.b32 	%r39, 0;
	@%p2 bra 	$L__BB0_4;
	and.b32  	%r26, %r17, 2147483640;
	neg.s32 	%r37, %r26;
	mul.wide.s32 	%rd16, %r17, 8;
	add.s64 	%rd3, %rd1, %rd16;
	mul.wide.s32 	%rd17, %r17, 16;
	add.s64 	%rd4, %rd1, %rd17;
	mul.wide.s32 	%rd18, %r17, 24;
	add.s64 	%rd5, %rd1, %rd18;
	mul.wide.s32 	%rd19, %r17, 32;
	add.s64 	%rd6, %rd1, %rd19;
	mul.wide.s32 	%rd20, %r17, 40;
	add.s64 	%rd7, %rd1, %rd20;
	mul.wide.s32 	%rd21, %r17, 48;
	add.s64 	%rd8, %rd1, %rd21;
	mul.wide.s32 	%rd22, %r17, 56;
	add.s64 	%rd9, %rd1, %rd22;
	mul.wide.u32 	%rd23, %r3, 8;
	add.s64 	%rd24, %rd23, %rd2;
	add.s64 	%rd66, %rd24, 32;
	mov.f64 	%fd66, 0d0000000000000000;
	mov.u32 	%r36, %r2;
$L__BB0_3:
	.pragma "nounroll";
	and.b32  	%r39, %r17, 2147483640;
	mul.wide.s32 	%rd25, %r36, 8;
	add.s64 	%rd26, %rd3, %rd25;
	add.s64 	%rd27, %rd4, %rd25;
	add.s64 	%rd28, %rd5, %rd25;
	add.s64 	%rd29, %rd6, %rd25;
	add.s64 	%rd30, %rd7, %rd25;
	add.s64 	%rd31, %rd8, %rd25;
	add.s64 	%rd32, %rd9, %rd25;
	add.s64 	%rd33, %rd1, %rd25;
	ld.global.f64 	%fd16, [%rd66+-32];
	ld.global.f64 	%fd17, [%rd33];
	fma.rn.f64 	%fd18, %fd16, %fd17, %fd66;
	ld.global.f64 	%fd19, [%rd66+-24];
	ld.global.f64 	%fd20, [%rd26];
	fma.rn.f64 	%fd21, %fd19, %fd20, %fd18;
	ld.global.f64 	%fd22, [%rd66+-16];
	ld.global.f64 	%fd23, [%rd27];
	fma.rn.f64 	%fd24, %fd22, %fd23, %fd21;
	ld.global.f64 	%fd25, [%rd66+-8];
	ld.global.f64 	%fd26, [%rd28];
	fma.rn.f64 	%fd27, %fd25, %fd26, %fd24;
	ld.global.f64 	%fd28, [%rd66];
	ld.global.f64 	%fd29, [%rd29];
	fma.rn.f64 	%fd30, %fd28, %fd29, %fd27;
	ld.global.f64 	%fd31, [%rd66+8];
	ld.global.f64 	%fd32, [%rd30];
	fma.rn.f64 	%fd33, %fd31, %fd32, %fd30;
	ld.global.f64 	%fd34, [%rd66+16];
	ld.global.f64 	%fd35, [%rd31];
	fma.rn.f64 	%fd36, %fd34, %fd35, %fd33;
	ld.global.f64 	%fd37, [%rd66+24];
	ld.global.f64 	%fd38, [%rd32];
	fma.rn.f64 	%fd66, %fd37, %fd38, %fd36;
	add.s32 	%r37, %r37, 8;
	shl.b32 	%r27, %r17, 3;
	add.s32 	%r36, %r36, %r27;
	add.s64 	%rd66, %rd66, 64;
	setp.ne.s32 	%p3, %r37, 0;
	@%p3 bra 	$L__BB0_3;
$L__BB0_4:
	setp.eq.s32 	%p4, %r4, 0;
	@%p4 bra 	$L__BB0_12;
	and.b32  	%r12, %r17, 3;
	setp.lt.u32 	%p5, %r4, 4;
	@%p5 bra 	$L__BB0_7;
	add.s32 	%r28, %r39, %r3;
	mul.wide.u32 	%rd34, %r28, 8;
	add.s64 	%rd35, %rd2, %rd34;
	ld.global.f64 	%fd40, [%rd35];
	mad.lo.s32 	%r29, %r39, %r17, %r2;
	mul.wide.s32 	%rd36, %r29, 8;
	add.s64 	%rd37, %rd1, %rd36;
	ld.global.f64 	%fd41, [%rd37];
	fma.rn.f64 	%fd42, %fd40, %fd41, %fd66;
	cvt.u64.u32 	%rd38, %r3;
	cvt.u64.u32 	%rd39, %r39;
	add.s64 	%rd40, %rd39, %rd38;
	shl.b64 	%rd41, %rd40, 3;
	add.s64 	%rd42, %rd2, %rd41;
	ld.global.f64 	%fd43, [%rd42+8];
	mul.wide.s32 	%rd43, %r17, 8;
	add.s64 	%rd44, %rd37, %rd43;
	ld.global.f64 	%fd44, [%rd44];
	fma.rn.f64 	%fd45, %fd43, %fd44, %fd42;
	ld.global.f64 	%fd46, [%rd42+16];
	add.s64 	%rd45, %rd44, %rd43;
	ld.global.f64 	%fd47, [%rd45];
	fma.rn.f64 	%fd48, %fd46, %fd47, %fd45;
	ld.global.f64 	%fd49, [%rd42+24];
	add.s64 	%rd46, %rd45, %rd43;
	ld.global.f64 	%fd50, [%rd46];
	fma.rn.f64 	%fd66, %fd49, %fd50, %fd48;
	add.s32 	%r39, %r39, 4;
$L__BB0_7:
	setp.eq.s32 	%p6, %r12, 0;
	@%p6 bra 	$L__BB0_12;
	setp.eq.s32 	%p7, %r12, 1;
	@%p7 bra 	$L__BB0_10;
	add.s32 	%r30, %r39, %r3;
	mul.wide.u32 	%rd47, %r30, 8;
	add.s64 	%rd48, %rd2, %rd47;
	ld.global.f64 	%fd52, [%rd48];
	mad.lo.s32 	%r31, %r39, %r17, %r2;
	mul.wide.s32 	%rd49, %r31, 8;
	add.s64 	%rd50, %rd1, %rd49;
	ld.global.f64 	%fd53, [%rd50];
	fma.rn.f64 	%fd54, %fd52, %fd53, %fd66;
	cvt.u64.u32 	%rd51, %r3;
	cvt.u64.u32 	%rd52, %r39;
	add.s64 	%rd53, %rd52, %rd51;
	shl.b64 	%rd54, %rd53, 3;
	add.s64 	%rd55, %rd2, %rd54;
	ld.global.f64 	%fd55, [%rd55+8];
	mul.wide.s32 	%rd56, %r17, 8;
	add.s64 	%rd57, %rd50, %rd56;
	ld.global.f64 	%fd56, [%rd57];
	fma.rn.f64 	%fd66, %fd55, %fd56, %fd54;
	add.s32 	%r39, %r39, 2;
$L__BB0_10:
	and.b32  	%r32, %r17, 1;
	setp.eq.b32 	%p8, %r32, 1;
	not.pred 	%p9, %p8;
	@%p9 bra 	$L__BB0_12;
	add.s32 	%r33, %r39, %r3;
	mul.wide.u32 	%rd58, %r33, 8;
	add.s64 	%rd59, %rd2, %rd58;
	ld.global.f64 	%fd57, [%rd59];
	mad.lo.s32 	%r34, %r39, %r17, %r2;
	mul.wide.s32 	%rd60, %r34, 8;
	add.s64 	%rd61, %rd1, %rd60;
	ld.global.f64 	%fd58, [%rd61];
	fma.rn.f64 	%fd66, %fd57, %fd58, %fd66;
$L__BB0_12:
	ld.param.u64 	%rd65, [_Z10naive_multPdS_S_i_param_2];
	add.s32 	%r35, %r3, %r2;
	cvta.to.global.u64 	%rd62, %rd65;
	mul.wide.s32 	%rd63, %r35, 8;
	add.s64 	%rd64, %rd62, %rd63;
	st.global.f64 	[%rd64], %fd66;
$L__BB0_13:
	ret;

}
	// .globl	_Z15naive_mult_tilePdS_S_i
.visible .entry _Z15naive_mult_tilePdS_S_i(
	.param .u64 .ptr .align 1 _Z15naive_mult_tilePdS_S_i_param_0,
	.param .u64 .ptr .align 1 _Z15naive_mult_tilePdS_S_i_param_1,
	.param .u64 .ptr .align 1 _Z15naive_mult_tilePdS_S_i_param_2,
	.param .u32 _Z15naive_mult_tilePdS_S_i_param_3
)
{
	.reg .pred 	%p<8>;
	.reg .b32 	%r<76>;
	.reg .b64 	%rd<40>;
	.reg .b64 	%fd<200>;
	// demoted variable
	.shared .align 8 .b8 _ZZ15naive_mult_tilePdS_S_iE4subA[512];
	// demoted variable
	.shared .align 8 .b8 _ZZ15naive_mult_tilePdS_S_iE4subB[512];
	ld.param.u32 	%r34, [_Z15naive_mult_tilePdS_S_i_param_3];
	mov.u32 	%r35, %ctaid.y;
	mov.u32 	%r36, %ctaid.x;
	mov.u32 	%r1, %tid.y;
	mov.u32 	%r2, %tid.x;
	shl.b32 	%r37, %r35, 3;
	add.s32 	%r3, %r37, %r1;
	shl.b32 	%r4, %r36, 3;
	add.s32 	%r5, %r4, %r2;
	shr.s32 	%r38, %r34, 31;
	shr.u32 	%r39, %r38, 29;
	add.s32 	%r40, %r34, %r39;
	shr.s32 	%r6, %r40, 3;
	setp.lt.s32 	%p1, %r34, 8;
	mov.f64 	%fd199, 0d0000000000000000;
	@%p1 bra 	$L__BB1_9;
	mad.lo.s32 	%r7, %r34, %r3, %r2;
	shl.b32 	%r42, %r1, 6;
	mov.u32 	%r43, _ZZ15naive_mult_tilePdS_S_iE4subA;
	add.s32 	%r8, %r43, %r42;
	shl.b32 	%r44, %r2, 3;
	add.s32 	%r9, %r8, %r44;
	mov.u32 	%r45, _ZZ15naive_mult_tilePdS_S_iE4subB;
	add.s32 	%r11, %r45, %r44;
	add.s32 	%r10, %r11, %r42;
	add.s32 	%r46, %r6, -1;
	setp.lt.u32 	%p2, %r46, 3;
	mov.f64 	%fd199, 0d0000000000000000;
	mov.b32 	%r75, 0;
	@%p2 bra 	$L__BB1_4;
	and.b32  	%r75, %r6, 268435452;
	neg.s32 	%r73, %r75;
	add.s32 	%r48, %r1, 24;
	mad.lo.s32 	%r49, %r34, %r48, %r2;
	add.s32 	%r71, %r49, %r4;
	add.s32 	%r50, %r1, 16;
	mad.lo.s32 	%r51, %r34, %r50, %r2;
	add.s32 	%r70, %r51, %r4;
	add.s32 	%r52, %r1, 8;
	mad.lo.s32 	%r53, %r34, %r52, %r2;
	add.s32 	%r69, %r53, %r4;
	mad.lo.s32 	%r54, %r1, %r34, %r2;
	add.s32 	%r68, %r54, %r4;
	mov.f64 	%fd199, 0d0000000000000000;
	mov.u32 	%r72, %r7;
$L__BB1_3:
	.pragma "nounroll";
	ld.param.u64 	%rd36, [_Z15naive_mult_tilePdS_S_i_param_1];
	ld.param.u64 	%rd33, [_Z15naive_mult_tilePdS_S_i_param_0];
	cvta.to.global.u64 	%rd4, %rd33;
	mul.wide.s32 	%rd5, %r72, 8;
	add.s64 	%rd6, %rd4, %rd5;
	ld.global.f64 	%fd14, [%rd6];
	st.shared.f64 	[%r9], %fd14;
	cvta.to.global.u64 	%rd7, %rd36;
	mul.wide.u32 	%rd8, %r68, 8;
	add.s64 	%rd9, %rd7, %rd8;
	ld.global.f64 	%fd15, [%rd9];
	st.shared.f64 	[%r10], %fd15;
	bar.sync 	0;
	ld.shared.f64 	%fd16, [%r8];
	ld.shared.f64 	%fd17, [%r11];
	fma.rn.f64 	%fd18, %fd16, %fd17, %fd199;
	ld.shared.f64 	%fd19, [%r8+8];
	ld.shared.f64 	%fd20, [%r11+64];
	fma.rn.f64 	%fd21, %fd19, %fd20, %fd18;
	ld.shared.f64 	%fd22, [%r8+16];
	ld.shared.f64 	%fd23, [%r11+128];
	fma.rn.f64 	%fd24, %fd22, %fd23, %fd21;
	ld.shared.f64 	%fd25, [%r8+24];
	ld.shared.f64 	%fd26, [%r11+192];
	fma.rn.f64 	%fd27, %fd25, %fd26, %fd24;
	ld.shared.f64 	%fd28, [%r8+32];
	ld.shared.f64 	%fd29, [%r11+256];
	fma.rn.f64 	%fd30, %fd28, %fd29, %fd27;
	ld.shared.f64 	%fd31, [%r8+40];
	ld.shared.f64 	%fd32, [%r11+320];
	fma.rn.f64 	%fd33, %fd31, %fd32, %fd30;
	ld.shared.f64 	%fd34, [%r8+48];
	ld.shared.f64 	%fd35, [%r11+384];
	fma.rn.f64 	%fd36, %fd34, %fd35, %fd33;
	ld.shared.f64 	%fd37, [%r8+56];
	ld.shared.f64 	%fd38, [%r11+448];
	fma.rn.f64 	%fd39, %fd37, %fd38, %fd36;
	bar.sync 	0;
	ld.global.f64 	%fd40, [%rd6+64];
	st.shared.f64 	[%r9], %fd40;
	mul.wide.u32 	%rd10, %r69, 8;
	add.s64 	%rd11, %rd7, %rd10;
	ld.global.f64 	%fd41, [%rd11];
	st.shared.f64 	[%r10], %fd41;
	bar.sync 	0;
	ld.shared.f64 	%fd42, [%r8];
	ld.shared.f64 	%fd43, [%r11];
	fma.rn.f64 	%fd44, %fd42, %fd43, %fd39;
	ld.shared.f64 	%fd45, [%r8+8];
	ld.shared.f64 	%fd46, [%r11+64];
	fma.rn.f64 	%fd47, %fd45, %fd46, %fd44;
	ld.shared.f64 	%fd48, [%r8+16];
	ld.shared.f64 	%fd49, [%r11+128];
	fma.rn.f64 	%fd50, %fd48, %fd49, %fd47;
	ld.shared.f64 	%fd51, [%r8+24];
	ld.shared.f64 	%fd52, [%r11+192];
	fma.rn.f64 	%fd53, %fd51, %fd52, %fd50;
	ld.shared.f64 	%fd54, [%r8+32];
	ld.shared.f64 	%fd55, [%r11+256];
	fma.rn.f64 	%fd56, %fd54, %fd55, %fd53;
	ld.shared.f64 	%fd57, [%r8+40];
	ld.shared.f64 	%fd58, [%r11+320];
	fma.rn.f64 	%fd59, %fd57, %fd58, %fd56;
	ld.shared.f64 	%fd60, [%r8+48];
	ld.shared.f64 	%fd61, [%r11+384];
	fma.rn.f64 	%fd62, %fd60, %fd61, %fd59;
	ld.shared.f64 	%fd63, [%r8+56];
	ld.shared.f64 	%fd64, [%r11+448];
	fma.rn.f64 	%fd65, %fd63, %fd64, %fd62;
	bar.sync 	0;
	ld.global.f64 	%fd66, [%rd6+128];
	st.shared.f64 	[%r9], %fd66;
	mul.wide.u32 	%rd12, %r70, 8;
	add.s64 	%rd13, %rd7, %rd12;
	ld.global.f64 	%fd67, [%rd13];
	st.shared.f64 	[%r10], %fd67;
	bar.sync 	0;
	ld.shared.f64 	%fd68, [%r8];
	ld.shared.f64 	%fd69, [%r11];
	fma.rn.f64 	%fd70, %fd68, %fd69, %fd65;
	ld.shared.f64 	%fd71, [%r8+8];
	ld.shared.f64 	%fd72, [%r11+64];
	fma.rn.f64 	%fd73, %fd71, %fd72, %fd70;
	ld.shared.f64 	%fd74, [%r8+16];
	ld.shared.f64 	%fd75, [%r11+128];
	fma.rn.f64 	%fd76, %fd74, %fd75, %fd73;
	ld.shared.f64 	%fd77, [%r8+24];
	ld.shared.f64 	%fd78, [%r11+192];
	fma.rn.f64 	%fd79, %fd77, %fd78, %fd76;
	ld.shared.f64 	%fd80, [%r8+32];
	ld.shared.f64 	%fd81, [%r11+256];
	fma.rn.f64 	%fd82, %fd80, %fd81, %fd79;
	ld.shared.f64 	%fd83, [%r8+40];
	ld.shared.f64 	%fd84, [%r11+320];
	fma.rn.f64 	%fd85, %fd83, %fd84, %fd82;
	ld.shared.f64 	%fd86, [%r8+48];
	ld.shared.f64 	%fd87, [%r11+384];
	fma.rn.f64 	%fd88, %fd86, %fd87, %fd85;
	ld.shared.f64 	%fd89, [%r8+56];
	ld.shared.f64 	%fd90, [%r11+448];
	fma.rn.f64 	%fd91, %fd89, %fd90, %fd88;
	bar.sync 	0;
	ld.global.f64 	%fd92, [%rd6+192];
	st.shared.f64 	[%r9], %fd92;
	mul.wide.u32 	%rd14, %r71, 8;
	add.s64 	%rd15, %rd7, %rd14;
	ld.global.f64 	%fd93, [%rd15];
	st.shared.f64 	[%r10], %fd93;
	bar.sync 	0;
	ld.shared.f64 	%fd94, [%r8];
	ld.shared.f64 	%fd95, [%r11];
	fma.rn.f64 	%fd96, %fd94, %fd95, %fd91;
	ld.shared.f64 	%fd97, [%r8+8];
	ld.shared.f64 	%fd98, [%r11+64];
	fma.rn.f64 	%fd99, %fd97, %fd98, %fd96;
	ld.shared.f64 	%fd100, [%r8+16];
	ld.shared.f64 	%fd101, [%r11+128];
	fma.rn.f64 	%fd102, %fd100, %fd101, %fd99;
	ld.shared.f64 	%fd103, [%r8+24];
	ld.shared.f64 	%fd104, [%r11+192];
	fma.rn.f64 	%fd105, %fd103, %fd104, %fd102;
	ld.shared.f64 	%fd106, [%r8+32];
	ld.shared.f64 	%fd107, [%r11+256];
	fma.rn.f64 	%fd108, %fd106, %fd107, %fd105;
	ld.shared.f64 	%fd109, [%r8+40];
	ld.shared.f64 	%fd110, [%r11+320];
	fma.rn.f64 	%fd111, %fd109, %fd110, %fd108;
	ld.shared.f64 	%fd112, [%r8+48];
	ld.shared.f64 	%fd113, [%r11+384];
	fma.rn.f64 	%fd114, %fd112, %fd113, %fd111;
	ld.shared.f64 	%fd115, [%r8+56];
	ld.shared.f64 	%fd116, [%r11+448];
	fma.rn.f64 	%fd199, %fd115, %fd116, %fd114;
	bar.sync 	0;
	add.s32 	%r73, %r73, 4;
	add.s32 	%r72, %r72, 32;
	shl.b32 	%r55, %r34, 5;
	add.s32 	%r71, %r71, %r55;
	add.s32 	%r70, %r70, %r55;
	add.s32 	%r69, %r69, %r55;
	add.s32 	%r68, %r68, %r55;
	setp.ne.s32 	%p3, %r73, 0;
	@%p3 bra 	$L__BB1_3;
$L__BB1_4:
	and.b32  	%r31, %r6, 3;
	setp.eq.s32 	%p4, %r31, 0;
	@%p4 bra 	$L__BB1_9;
	setp.eq.s32 	%p5, %r31, 1;
	@%p5 bra 	$L__BB1_7;
	ld.param.u64 	%rd37, [_Z15naive_mult_tilePdS_S_i_param_1];
	ld.param.u64 	%rd34, [_Z15naive_mult_tilePdS_S_i_param_0];
	shl.b32 	%r56, %r75, 3;
	add.s32 	%r57, %r7, %r56;
	cvta.to.global.u64 	%rd16, %rd34;
	mul.wide.s32 	%rd17, %r57, 8;
	add.s64 	%rd18, %rd16, %rd17;
	ld.global.f64 	%fd118, [%rd18];
	st.shared.f64 	[%r9], %fd118;
	add.s32 	%r58, %r56, %r1;
	mad.lo.s32 	%r59, %r58, %r34, %r5;
	cvta.to.global.u64 	%rd19, %rd37;
	mul.wide.u32 	%rd20, %r59, 8;
	add.s64 	%rd21, %rd19, %rd20;
	ld.global.f64 	%fd119, [%rd21];
	st.shared.f64 	[%r10], %fd119;
	bar.sync 	0;
	ld.shared.f64 	%fd120, [%r8];
	ld.shared.f64 	%fd121, [%r11];
	fma.rn.f64 	%fd122, %fd120, %fd121, %fd199;
	ld.shared.f64 	%fd123, [%r8+8];
	ld.shared.f64 	%fd124, [%r11+64];
	fma.rn.f64 	%fd125, %fd123, %fd124, %fd122;
	ld.shared.f64 	%fd126, [%r8+16];
	ld.shared.f64 	%fd127, [%r11+128];
	fma.rn.f64 	%fd128, %fd126, %fd127, %fd125;
	ld.shared.f64 	%fd129, [%r8+24];
	ld.shared.f64 	%fd130, [%r11+192];
	fma.rn.f64 	%fd131, %fd129, %fd130, %fd128;
	ld.shared.f64 	%fd132, [%r8+32];
	ld.shared.f64 	%fd133, [%r11+256];
	fma.rn.f64 	%fd134, %fd132, %fd133, %fd131;
	ld.shared.f64 	%fd135, [%r8+40];
	ld.shared.f64 	%fd136, [%r11+320];
	fma.rn.f64 	%fd137, %fd135, %fd136, %fd134;
	ld.shared.f64 	%fd138, [%r8+48];
	ld.shared.f64 	%fd139, [%r11+384];
	fma.rn.f64 	%fd140, %fd138, %fd139, %fd137;
	ld.shared.f64 	%fd141, [%r8+56];
	ld.shared.f64 	%fd142, [%r11+448];
	fma.rn.f64 	%fd143, %fd141, %fd142, %fd140;
	bar.sync 	0;
	ld.global.f64 	%fd144, [%rd18+64];
	st.shared.f64 	[%r9], %fd144;
	add.s32 	%r60, %r58, 8;
	mad.lo.s32 	%r61, %r60, %r34, %r5;
	mul.wide.u32 	%rd22, %r61, 8;
	add.s64 	%rd23, %rd19, %rd22;
	ld.global.f64 	%fd145, [%rd23];
	st.shared.f64 	[%r10], %fd145;
	bar.sync 	0;
	ld.shared.f64 	%fd146, [%r8];
	ld.shared.f64 	%fd147, [%r11];
	fma.rn.f64 	%fd148, %fd146, %fd147, %fd143;
	ld.shared.f64 	%fd149, [%r8+8];
	ld.shared.f64 	%fd150, [%r11+64];
	fma.rn.f64 	%fd151, %fd149, %fd150, %fd148;
	ld.shared.f64 	%fd152, [%r8+16];
	ld.shared.f64 	%fd153, [%r11+128];
	fma.rn.f64 	%fd154, %fd152, %fd153, %fd151;
	ld.shared.f64 	%fd155, [%r8+24];
	ld.shared.f64 	%fd156, [%r11+192];
	fma.rn.f64 	%fd157, %fd155, %fd156, %fd154;
	ld.shared.f64 	%fd158, [%r8+32];
	ld.shared.f64 	%fd159, [%r11+256];
	fma.rn.f64 	%fd160, %fd158, %fd159, %fd157;
	ld.shared.f64 	%fd161, [%r8+40];
	ld.shared.f64 	%fd162, [%r11+320];
	fma.rn.f64 	%fd163, %fd161, %fd162, %fd160;
	ld.shared.f64 	%fd164, [%r8+48];
	ld.shared.f64 	%fd165, [%r11+384];
	fma.rn.f64 	%fd166, %fd164, %fd165, %fd163;
	ld.shared.f64 	%fd167, [%r8+56];
	ld.shared.f64 	%fd168, [%r11+448];
	fma.rn.f64 	%fd199, %fd167, %fd168, %fd166;
	bar.sync 	0;
	add.s32 	%r75, %r75, 2;
$L__BB1_7:
	and.b32  	%r62, %r6, 1;
	setp.eq.b32 	%p6, %r62, 1;
	not.pred 	%p7, %p6;
	@%p7 bra 	$L__BB1_9;
	ld.param.u64 	%rd38, [_Z15naive_mult_tilePdS_S_i_param_1];
	ld.param.u64 	%rd35, [_Z15naive_mult_tilePdS_S_i_param_0];
	shl.b32 	%r63, %r75, 3;
	add.s32 	%r64, %r7, %r63;
	cvta.to.global.u64 	%rd24, %rd35;
	mul.wide.s32 	%rd25, %r64, 8;
	add.s64 	%rd26, %rd24, %rd25;
	ld.global.f64 	%fd169, [%rd26];
	st.shared.f64 	[%r9], %fd169;
	add.s32 	%r65, %r63, %r1;
	mad.lo.s32 	%r66, %r65, %r34, %r5;
	cvta.to.global.u64 	%rd27, %rd38;
	mul.wide.u32 	%rd28, %r66, 8;
	add.s64 	%rd29, %rd27, %rd28;
	ld.global.f64 	%fd170, [%rd29];
	st.shared.f64 	[%r10], %fd170;
	bar.sync 	0;
	ld.shared.f64 	%fd171, [%r8];
	ld.shared.f64 	%fd172, [%r11];
	fma.rn.f64 	%fd173, %fd171, %fd172, %fd199;
	ld.shared.f64 	%fd174, [%r8+8];
	ld.shared.f64 	%fd175, [%r11+64];
	fma.rn.f64 	%fd176, %fd174, %fd175, %fd173;
	ld.shared.f64 	%fd177, [%r8+16];
	ld.shared.f64 	%fd178, [%r11+128];
	fma.rn.f64 	%fd179, %fd177, %fd178, %fd176;
	ld.shared.f64 	%fd180, [%r8+24];
	ld.shared.f64 	%fd181, [%r11+192];
	fma.rn.f64 	%fd182, %fd180, %fd181, %fd179;
	ld.shared.f64 	%fd183, [%r8+32];
	ld.shared.f64 	%fd184, [%r11+256];
	fma.rn.f64 	%fd185, %fd183, %fd184, %fd182;
	ld.shared.f64 	%fd186, [%r8+40];
	ld.shared.f64 	%fd187, [%r11+320];
	fma.rn.f64 	%fd188, %fd186, %fd187, %fd185;
	ld.shared.f64 	%fd189, [%r8+48];
	ld.shared.f64 	%fd190, [%r11+384];
	fma.rn.f64 	%fd191, %fd189, %fd190, %fd188;
	ld.shared.f64 	%fd192, [%r8+56];
	ld.shared.f64 	%fd193, [%r11+448];
	fma.rn.f64 	%fd199, %fd192, %fd193, %fd191;
	bar.sync 	0;
$L__BB1_9:
	ld.param.u64 	%rd39, [_Z15naive_mult_tilePdS_S_i_param_2];
	cvta.to.global.u64 	%rd30, %rd39;
	mad.lo.s32 	%r67, %r34, %r3, %r5;
	mul.wide.s32 	%rd31, %r67, 8;
	add.s64 	%rd32, %rd30, %rd31;
	st.global.f64 	[%rd32], %fd199;
	ret;

}


// ===== COMPILED SASS (sm_100) =====

	.target	sm_100

	.elftype	@"ET_EXEC"


//--------------------- .note.nv.tkinfo           --------------------------
	.section	.note.nv.tkinfo,"",@"SHT_NOTE"
	.sectionflags	@"SHF_NOTE_NV_TKINFO"
	.tkinfo
        /*0018*/ 	.word	0x00000002
        /*0030*/ 	.string	""
        /*0030*/ 	.string	"ptxas"
        /*0030*/ 	.string	"Cuda compilation tools, release 13.0, V13.0.88"
        /*0030*/ 	.string	"Build cuda_13.0.r13.0/compiler.36424714_0"
        /*0030*/ 	.string	"-arch sm_100 -m 64 "



//--------------------- .note.nv.cuinfo           --------------------------
	.section	.note.nv.cuinfo,"",@"SHT_NOTE"
	.sectionflags	@"SHF_NOTE_NV_CUINFO"
        /*0018*/ 	.short	0x0002
        /*001a*/ 	.short	0x0064
        /*001c*/ 	.short	0x0082
	.zero		2


//--------------------- .nv.info                  --------------------------
	.section	.nv.info,"",@"SHT_CUDA_INFO"
	.align	4


	//----- nvinfo : EIATTR_REGCOUNT
	.align		4
        /*0000*/ 	.byte	0x04, 0x2f
        /*0002*/ 	.short	(.L_1 - .L_0)
	.align		4
.L_0:
        /*0004*/ 	.word	index@(_Z10naive_multPdS_S_i)
        /*0008*/ 	.word	0x0000001e


	//----- nvinfo : EIATTR_FRAME_SIZE
	.align		4
.L_1:
        /*000c*/ 	.byte	0x04, 0x11
        /*000e*/ 	.short	(.L_3 - .L_2)
	.align		4
.L_2:
        /*0010*/ 	.word	index@(_Z10naive_multPdS_S_i)
        /*0014*/ 	.word	0x00000000


	//----- nvinfo : EIATTR_REGCOUNT
	.align		4
.L_3:
        /*0018*/ 	.byte	0x04, 0x2f
        /*001a*/ 	.short	(.L_5 - .L_4)
	.align		4
.L_4:
        /*001c*/ 	.word	index@(_Z15naive_mult_tilePdS_S_i)
        /*0020*/ 	.word	0x00000028


	//----- nvinfo : EIATTR_FRAME_SIZE
	.align		4
.L_5:
        /*0024*/ 	.byte	0x04, 0x11
        /*0026*/ 	.short	(.L_7 - .L_6)
	.align		4
.L_6:
        /*0028*/ 	.word	index@(_Z15naive_mult_tilePdS_S_i)
        /*002c*/ 	.word	0x00000000


	//----- nvinfo : EIATTR_MIN_STACK_SIZE
	.align		4
.L_7:
        /*0030*/ 	.byte	0x04, 0x12
        /*0032*/ 	.short	(.L_9 - .L_8)
	.align		4
.L_8:
        /*0034*/ 	.word	index@(_Z15naive_mult_tilePdS_S_i)
        /*0038*/ 	.word	0x00000000


	//----- nvinfo : EIATTR_MIN_STACK_SIZE
	.align		4
.L_9:
        /*003c*/ 	.byte	0x04, 0x12
        /*003e*/ 	.short	(.L_11 - .L_10)
	.align		4
.L_10:
        /*0040*/ 	.word	index@(_Z10naive_multPdS_S_i)
        /*0044*/ 	.word	0x00000000
.L_11:


//--------------------- .nv.compat                --------------------------
	.section	.nv.compat,"",@"SHT_CUDA_COMPAT_INFO"
	.align	4
        /*0000*/ 	.byte	0x02, 0x09, 0x00, 0x00, 0x02, 0x02, 0x01, 0x00, 0x02, 0x05, 0x05, 0x00, 0x03, 0x07, 0x01, 0x01
        /*0010*/ 	.byte	0x02, 0x03, 0x00, 0x00, 0x02, 0x06, 0x01, 0x00, 0x04, 0x0b, 0x08, 0x00, 0x01, 0x00, 0x00, 0x00
        /*0020*/ 	.byte	0x00, 0x00, 0x00, 0x00


//--------------------- .nv.info._Z15naive_mult_tilePdS_S_i --------------------------
	.section	.nv.info._Z15naive_mult_tilePdS_S_i,"",@"SHT_CUDA_INFO"
	.sectionflags	@""
	.align	4


	//----- nvinfo : EIATTR_CUDA_API_VERSION
	.align		4
        /*0000*/ 	.byte	0x04, 0x37
        /*0002*/ 	.short	(.L_13 - .L_12)
.L_12:
        /*0004*/ 	.word	0x00000082


	//----- nvinfo : EIATTR_KPARAM_INFO
	.align		4
.L_13:
        /*0008*/ 	.byte	0x04, 0x17
        /*000a*/ 	.short	(.L_15 - .L_14)
.L_14:
        /*000c*/ 	.word	0x00000000
        /*0010*/ 	.short	0x0003
        /*0012*/ 	.short	0x0018
        /*0014*/ 	.byte	0x00, 0xf0, 0x11, 0x00


	//----- nvinfo : EIATTR_KPARAM_INFO
	.align		4
.L_15:
        /*0018*/ 	.byte	0x04, 0x17
        /*001a*/ 	.short	(.L_17 - .L_16)
.L_16:
        /*001c*/ 	.word	0x00000000
        /*0020*/ 	.short	0x0002
        /*0022*/ 	.short	0x0010
        /*0024*/ 	.byte	0x00, 0xf5, 0x21, 0x00


	//----- nvinfo : EIATTR_KPARAM_INFO
	.align		4
.L_17:
        /*0028*/ 	.byte	0x04, 0x17
        /*002a*/ 	.short	(.L_19 - .L_18)
.L_18:
        /*002c*/ 	.word	0x00000000
        /*0030*/ 	.short	0x0001
        /*0032*/ 	.short	0x0008
        /*0034*/ 	.byte	0x00, 0xf5, 0x21, 0x00


	//----- nvinfo : EIATTR_KPARAM_INFO
	.align		4
.L_19:
        /*0038*/ 	.byte	0x04, 0x17
        /*003a*/ 	.short	(.L_21 - .L_20)
.L_20:
        /*003c*/ 	.word	0x00000000
        /*0040*/ 	.short	0x0000
        /*0042*/ 	.short	0x0000
        /*0044*/ 	.byte	0x00, 0xf5, 0x21, 0x00


	//----- nvinfo : EIATTR_SPARSE_MMA_MASK
	.align		4
.L_21:
        /*0048*/ 	.byte	0x03, 0x50
        /*004a*/ 	.short	0x0000


	//----- nvinfo : EIATTR_MAXREG_COUNT
	.align		4
        /*004c*/ 	.byte	0x03, 0x1b
        /*004e*/ 	.short	0x00ff


	//----- nvinfo : EIATTR_NUM_BARRIERS
	.align		4
        /*0050*/ 	.byte	0x02, 0x4c
        /*0052*/ 	.byte	0x01
	.zero		1


	//----- nvinfo : EIATTR_MERCURY_ISA_VERSION
	.align		4
        /*0054*/ 	.byte	0x03, 0x5f
        /*0056*/ 	.short	0x0101


	//----- nvinfo : EIATTR_VRC_CTA_INIT_COUNT
	.align		4
        /*0058*/ 	.byte	0x02, 0x4a
	.zero		1
	.zero		1


	//----- nvinfo : EIATTR_EXIT_INSTR_OFFSETS
	.align		4
        /*005c*/ 	.byte	0x04, 0x1c
        /*005e*/ 	.short	(.L_23 - .L_22)


	//   ....[0]....
.L_22:
        /*0060*/ 	.word	0x000010f0


	//----- nvinfo : EIATTR_CBANK_PARAM_SIZE
	.align		4
.L_23:
        /*0064*/ 	.byte	0x03, 0x19
        /*0066*/ 	.short	0x001c


	//----- nvinfo : EIATTR_PARAM_CBANK
	.align		4
        /*0068*/ 	.byte	0x04, 0x0a
        /*006a*/ 	.short	(.L_25 - .L_24)
	.align		4
.L_24:
        /*006c*/ 	.word	index@(.nv.constant0._Z15naive_mult_tilePdS_S_i)
        /*0070*/ 	.short	0x0380
        /*0072*/ 	.short	0x001c


	//----- nvinfo : EIATTR_SW_WAR
	.align		4
.L_25:
        /*0074*/ 	.byte	0x04, 0x36
        /*0076*/ 	.short	(.L_27 - .L_26)
.L_26:
        /*0078*/ 	.word	0x00000008
.L_27:


//--------------------- .nv.info._Z10naive_multPdS_S_i --------------------------
	.section	.nv.info._Z10naive_multPdS_S_i,"",@"SHT_CUDA_INFO"
	.sectionflags	@""
	.align	4


	//----- nvinfo : EIATTR_CUDA_API_VERSION
	.align		4
        /*0000*/ 	.byte	0x04, 0x37
        /*0002*/ 	.short	(.L_29 - .L_28)
.L_28:
        /*0004*/ 	.word	0x00000082


	//----- nvinfo : EIATTR_KPARAM_INFO
	.align		4
.L_29:
        /*0008*/ 	.byte	0x04, 0x17
        /*000a*/ 	.short	(.L_31 - .L_30)
.L_30:
        /*000c*/ 	.word	0x00000000
        /*0010*/ 	.short	0x0003
        /*0012*/ 	.short	0x0018
        /*0014*/ 	.byte	0x00, 0xf0, 0x11, 0x00


	//----- nvinfo : EIATTR_KPARAM_INFO
	.align		4
.L_31:
        /*0018*/ 	.byte	0x04, 0x17
        /*001a*/ 	.short	(.L_33 - .L_32)
.L_32:
        /*001c*/ 	.word	0x00000000
        /*0020*/ 	.short	0x0002
        /*0022*/ 	.short	0x0010
        /*0024*/ 	.byte	0x00, 0xf5, 0x21, 0x00


	//----- nvinfo : EIATTR_KPARAM_INFO
	.align		4
.L_33:
        /*0028*/ 	.byte	0x04, 0x17
        /*002a*/ 	.short	(.L_35 - .L_34)
.L_34:
        /*002c*/ 	.word	0x00000000
        /*0030*/ 	.short	0x0001
        /*0032*/ 	.short	0x0008
        /*0034*/ 	.byte	0x00, 0xf5, 0x21, 0x00


	//----- nvinfo : EIATTR_KPARAM_INFO
	.align		4
.L_35:
        /*0038*/ 	.byte	0x04, 0x17
        /*003a*/ 	.short	(.L_37 - .L_36)
.L_36:
        /*003c*/ 	.word	0x00000000
        /*0040*/ 	.short	0x0000
        /*0042*/ 	.short	0x0000
        /*0044*/ 	.byte	0x00, 0xf5, 0x21, 0x00


	//----- nvinfo : EIATTR_SPARSE_MMA_MASK
	.align		4
.L_37:
        /*0048*/ 	.byte	0x03, 0x50
        /*004a*/ 	.short	0x0000


	//----- nvinfo : EIATTR_MAXREG_COUNT
	.align		4
        /*004c*/ 	.byte	0x03, 0x1b
        /*004e*/ 	.short	0x00ff


	//----- nvinfo : EIATTR_MERCURY_ISA_VERSION
	.align		4
        /*0050*/ 	.byte	0x03, 0x5f
        /*0052*/ 	.short	0x0101


	//----- nvinfo : EIATTR_VRC_CTA_INIT_COUNT
	.align		4
        /*0054*/ 	.byte	0x02, 0x4a
	.zero		1
	.zero		1


	//----- nvinfo : EIATTR_EXIT_INSTR_OFFSETS
	.align		4
        /*0058*/ 	.byte	0x04, 0x1c
        /*005a*/ 	.short	(.L_39 - .L_38)


	//   ....[0]....
.L_38:
        /*005c*/ 	.word	0x000000c0


	//   ....[1]....
        /*0060*/ 	.word	0x00000ad0


	//----- nvinfo : EIATTR_CBANK_PARAM_SIZE
	.align		4
.L_39:
        /*0064*/ 	.byte	0x03, 0x19
        /*0066*/ 	.short	0x001c


	//----- nvinfo : EIATTR_PARAM_CBANK
	.align		4
        /*0068*/ 	.byte	0x04, 0x0a
        /*006a*/ 	.short	(.L_41 - .L_40)
	.align		4
.L_40:
        /*006c*/ 	.word	index@(.nv.constant0._Z10naive_multPdS_S_i)
        /*0070*/ 	.short	0x0380
        /*0072*/ 	.short	0x001c


	//----- nvinfo : EIATTR_SW_WAR
	.align		4
.L_41:
        /*0074*/ 	.byte	0x04, 0x36
        /*0076*/ 	.short	(.L_43 - .L_42)
.L_42:
        /*0078*/ 	.word	0x00000008
.L_43:


//--------------------- .nv.callgraph             --------------------------
	.section	.nv.callgraph,"",@"SHT_CUDA_CALLGRAPH"
	.align	4
	.sectionentsize	8
	.align		4
        /*0000*/ 	.word	0x00000000
	.align		4
        /*0004*/ 	.word	0xffffffff
	.align		4
        /*0008*/ 	.word	0x00000000
	.align		4
        /*000c*/ 	.word	0xfffffffe
	.align		4
        /*0010*/ 	.word	0x00000000
	.align		4
        /*0014*/ 	.word	0xfffffffd
	.align		4
        /*0018*/ 	.word	0x00000000
	.align		4
        /*001c*/ 	.word	0xfffffffc


//--------------------- .text._Z15naive_mult_tilePdS_S_i --------------------------
	.section	.text._Z15naive_mult_tilePdS_S_i,"ax",@progbits
	.align	128
        .global         _Z15naive_mult_tilePdS_S_i
        .type           _Z15naive_mult_tilePdS_S_i,@function
        .size           _Z15naive_mult_tilePdS_S_i,(.L_x_10 - _Z15naive_mult_tilePdS_S_i)
        .other          _Z15naive_mult_tilePdS_S_i,@"STO_CUDA_ENTRY STV_DEFAULT"
_Z15naive_mult_tilePdS_S_i:
.text._Z15naive_mult_tilePdS_S_i:
[----:B------:R-:W-:Y:S08]  /*0000*/  LDC R1, c[0x0][0x37c] ;  /* 0x0000df00ff017b82 */ /* 0x000ff00000000800 */
[----:B------:R-:W0:Y:S01]  /*0010*/  LDC R2, c[0x0][0x398] ;  /* 0x0000e600ff027b82 */ /* 0x000e220000000800 */
[----:B------:R-:W1:Y:S01]  /*0020*/  S2R R5, SR_CTAID.Y ;  /* 0x0000000000057919 */ /* 0x000e620000002600 */
[----:B------:R-:W2:Y:S01]  /*0030*/  LDCU.64 UR8, c[0x0][0x358] ;  /* 0x00006b00ff0877ac */ /* 0x000ea20008000a00 */
[----:B------:R-:W-:Y:S01]  /*0040*/  CS2R R30, SRZ ;  /* 0x00000000001e7805 */ /* 0x000fe2000001ff00 */
[----:B------:R-:W1:Y:S01]  /*0050*/  S2R R0, SR_TID.Y ;  /* 0x0000000000007919 */ /* 0x000e620000002200 */
[----:B------:R-:W3:Y:S01]  /*0060*/  S2R R18, SR_CTAID.X ;  /* 0x0000000000127919 */ /* 0x000ee20000002500 */
[----:B------:R-:W3:Y:S01]  /*0070*/  S2R R15, SR_TID.X ;  /* 0x00000000000f7919 */ /* 0x000ee20000002100 */
[----:B0-----:R-:W-:-:S02]  /*0080*/  ISETP.GE.AND P0, PT, R2, 0x8, PT ;  /* 0x000000080200780c */ /* 0x001fc40003f06270 */
[----:B------:R-:W-:-:S04]  /*0090*/  SHF.R.S32.HI R3, RZ, 0x1f, R2 ;  /* 0x0000001fff037819 */ /* 0x000fc80000011402 */
[----:B------:R-:W-:Y:S02]  /*00a0*/  LEA.HI R3, R3, R2, RZ, 0x3 ;  /* 0x0000000203037211 */ /* 0x000fe400078f18ff */
[----:B-1----:R-:W-:Y:S01]  /*00b0*/  LEA R22, R5, R0, 0x3 ;  /* 0x0000000005167211 */ /* 0x002fe200078e18ff */
[----:B---3--:R-:W-:-:S04]  /*00c0*/  IMAD R21, R18, 0x8, R15 ;  /* 0x0000000812157824 */ /* 0x008fc800078e020f */
[----:B--2---:R-:W-:Y:S05]  /*00d0*/  @!P0 BRA `(.L_x_0) ;  /* 0x0000000c00f48947 */ /* 0x004fea0003800000 */
[----:B------:R-:W0:Y:S01]  /*00e0*/  S2UR UR6, SR_CgaCtaId ;  /* 0x00000000000679c3 */ /* 0x000e220000008800 */
[----:B------:R-:W-:Y:S01]  /*00f0*/  SHF.R.S32.HI R25, RZ, 0x3, R3 ;  /* 0x00000003ff197819 */ /* 0x000fe20000011403 */
[----:B------:R-:W-:Y:S01]  /*0100*/  UMOV UR4, 0x400 ;  /* 0x0000040000047882 */ /* 0x000fe20000000000 */
[----:B------:R-:W-:Y:S01]  /*0110*/  IMAD R20, R22, R2, R15 ;  /* 0x0000000216147224 */ /* 0x000fe200078e020f */
[----:B------:R-:W-:Y:S01]  /*0120*/  UIADD3 UR5, UPT, UPT, UR4, 0x200, URZ ;  /* 0x0000020004057890 */ /* 0x000fe2000fffe0ff */
[----:B------:R-:W-:Y:S01]  /*0130*/  IADD3 R3, PT, PT, R25, -0x1, RZ ;  /* 0xffffffff19037810 */ /* 0x000fe20007ffe0ff */
[----:B------:R-:W-:Y:S01]  /*0140*/  IMAD.MOV.U32 R4, RZ, RZ, RZ ;  /* 0x000000ffff047224 */ /* 0x000fe200078e00ff */
[----:B------:R-:W-:Y:S02]  /*0150*/  CS2R R30, SRZ ;  /* 0x00000000001e7805 */ /* 0x000fe4000001ff00 */
[----:B------:R-:W-:Y:S01]  /*0160*/  ISETP.GE.U32.AND P0, PT, R3, 0x3, PT ;  /* 0x000000030300780c */ /* 0x000fe20003f06070 */
[----:B0-----:R-:W-:-:S02]  /*0170*/  ULEA UR5, UR6, UR5, 0x18 ;  /* 0x0000000506057291 */ /* 0x001fc4000f8ec0ff */
[----:B------:R-:W-:-:S04]  /*0180*/  ULEA UR4, UR6, UR4, 0x18 ;  /* 0x0000000406047291 */ /* 0x000fc8000f8ec0ff */
[----:B------:R-:W-:Y:S02]  /*0190*/  LEA R3, R15, UR5, 0x3 ;  /* 0x000000050f037c11 */ /* 0x000fe4000f8e18ff */
[----:B------:R-:W-:-:S03]  /*01a0*/  LEA R7, R0, UR4, 0x6 ;  /* 0x0000000400077c11 */ /* 0x000fc6000f8e30ff */
[----:B------:R-:W-:Y:S01]  /*01b0*/  IMAD R6, R0, 0x40, R3 ;  /* 0x0000004000067824 */ /* 0x000fe200078e0203 */
[----:B------:R-:W-:Y:S01]  /*01c0*/  LEA R5, R15, R7, 0x3 ;  /* 0x000000070f057211 */ /* 0x000fe200078e18ff */
[----:B------:R-:W-:Y:S06]  /*01d0*/  @!P0 BRA `(.L_x_1) ;  /* 0x0000000800188947 */ /* 0x000fec0003800000 */
[C---:B------:R-:W-:Y:S01]  /*01e0*/  IADD3 R9, PT, PT, R0.reuse, 0x18, RZ ;  /* 0x0000001800097810 */ /* 0x040fe20007ffe0ff */
[C---:B------:R-:W-:Y:S01]  /*01f0*/  VIADD R11, R0.reuse, 0x10 ;  /* 0x00000010000b7836 */ /* 0x040fe20000000000 */
[C---:B------:R-:W-:Y:S01]  /*0200*/  IADD3 R13, PT, PT, R0.reuse, 0x8, RZ ;  /* 0x00000008000d7810 */ /* 0x040fe20007ffe0ff */
[-CC-:B------:R-:W-:Y:S01]  /*0210*/  IMAD R17, R0, R2.reuse, R15.reuse ;  /* 0x0000000200117224 */ /* 0x180fe200078e020f */
[----:B------:R-:W-:Y:S01]  /*0220*/  LOP3.LUT R4, R25, 0xffffffc, RZ, 0xc0, !PT ;  /* 0x0ffffffc19047812 */ /* 0x000fe200078ec0ff */
[-CC-:B------:R-:W-:Y:S01]  /*0230*/  IMAD R9, R9, R2.reuse, R15.reuse ;  /* 0x0000000209097224 */ /* 0x180fe200078e020f */
[----:B------:R-:W-:Y:S01]  /*0240*/  CS2R R30, SRZ ;  /* 0x00000000001e7805 */ /* 0x000fe2000001ff00 */
[-CC-:B------:R-:W-:Y:S01]  /*0250*/  IMAD R11, R11, R2.reuse, R15.reuse ;  /* 0x000000020b0b7224 */ /* 0x180fe200078e020f */
[----:B------:R-:W-:Y:S01]  /*0260*/  IADD3 R24, PT, PT, -R4, RZ, RZ ;  /* 0x000000ff04187210 */ /* 0x000fe20007ffe1ff */
[----:B------:R-:W-:Y:S01]  /*0270*/  IMAD R13, R13, R2, R15 ;  /* 0x000000020d0d7224 */ /* 0x000fe200078e020f */
[C---:B------:R-:W-:Y:S01]  /*0280*/  LEA R23, R18.reuse, R9, 0x3 ;  /* 0x0000000912177211 */ /* 0x040fe200078e18ff */
[----:B------:R-:W-:-:S02]  /*0290*/  IMAD R17, R18, 0x8, R17 ;  /* 0x0000000812117824 */ /* 0x000fc400078e0211 */
[C---:B------:R-:W-:Y:S01]  /*02a0*/  IMAD R19, R18.reuse, 0x8, R11 ;  /* 0x0000000812137824 */ /* 0x040fe200078e020b */
[----:B------:R-:W-:Y:S01]  /*02b0*/  LEA R18, R18, R13, 0x3 ;  /* 0x0000000d12127211 */ /* 0x000fe200078e18ff */
[----:B------:R-:W-:-:S07]  /*02c0*/  IMAD.MOV.U32 R16, RZ, RZ, R20 ;  /* 0x000000ffff107224 */ /* 0x000fce00078e0014 */
.L_x_2:
[----:B------:R-:W0:Y:S08]  /*02d0*/  LDC.64 R26, c[0x0][0x380] ;  /* 0x0000e000ff1a7b82 */ /* 0x000e300000000a00 */
[----:B------:R-:W1:Y:S01]  /*02e0*/  LDC.64 R28, c[0x0][0x388] ;  /* 0x0000e200ff1c7b82 */ /* 0x000e620000000a00 */
[----:B0-----:R-:W-:-:S05]  /*02f0*/  IMAD.WIDE R26, R16, 0x8, R26 ;  /* 0x00000008101a7825 */ /* 0x001fca00078e021a */
[----:B------:R-:W2:Y:S01]  /*0300*/  LDG.E.64 R10, desc[UR8][R26.64] ;  /* 0x000000081a0a7981 */ /* 0x000ea2000c1e1b00 */
[----:B-1----:R-:W-:-:S06]  /*0310*/  IMAD.WIDE.U32 R8, R17, 0x8, R28 ;  /* 0x0000000811087825 */ /* 0x002fcc00078e001c */
[----:B------:R-:W3:Y:S04]  /*0320*/  LDG.E.64 R8, desc[UR8][R8.64] ;  /* 0x0000000808087981 */ /* 0x000ee8000c1e1b00 */
[----:B--2---:R-:W-:Y:S04]  /*0330*/  STS.64 [R5], R10 ;  /* 0x0000000a05007388 */ /* 0x004fe80000000a00 */
[----:B---3--:R-:W-:Y:S01]  /*0340*/  STS.64 [R6], R8 ;  /* 0x0000000806007388 */ /* 0x008fe20000000a00 */
[----:B------:R-:W-:Y:S06]  /*0350*/  BAR.SYNC.DEFER_BLOCKING 0x0 ;  /* 0x0000000000007b1d */ /* 0x000fec0000010000 */
[----:B------:R-:W-:Y:S04]  /*0360*/  LDS.64 R8, [R3] ;  /* 0x0000000003087984 */ /* 0x000fe80000000a00 */
[----:B------:R-:W0:Y:S04]  /*0370*/  LDS.128 R12, [R7] ;  /* 0x00000000070c7984 */ /* 0x000e280000000c00 */
[----:B------:R-:W1:Y:S01]  /*0380*/  LDS.64 R32, [R3+0x40] ;  /* 0x0000400003207984 */ /* 0x000e620000000a00 */
[----:B0-----:R-:W-:-:S03]  /*0390*/  DFMA R30, R12, R8, R30 ;  /* 0x000000080c1e722b */ /* 0x001fc6000000001e */
[----:B------:R-:W-:Y:S04]  /*03a0*/  LDS.64 R12, [R3+0x80] ;  /* 0x00008000030c7984 */ /* 0x000fe80000000a00 */
[----:B------:R-:W0:Y:S01]  /*03b0*/  LDS.128 R8, [R7+0x10] ;  /* 0x0000100007087984 */ /* 0x000e220000000c00 */
[----:B-1----:R-:W-:-:S03]  /*03c0*/  DFMA R32, R32, R14, R30 ;  /* 0x0000000e2020722b */ /* 0x002fc6000000001e */
[----:B------:R-:W1:Y:S05]  /*03d0*/  LDS.64 R30, [R3+0xc0] ;  /* 0x0000c000031e7984 */ /* 0x000e6a0000000a00 */
[----:B0-----:R-:W-:Y:S01]  /*03e0*/  DFMA R32, R8, R12, R32 ;  /* 0x0000000c0820722b */ /* 0x001fe20000000020 */
[----:B------:R-:W-:Y:S04]  /*03f0*/  LDS.64 R8, [R3+0x100] ;  /* 0x0001000003087984 */ /* 0x000fe80000000a00 */
[----:B------:R-:W0:Y:S03]  /*0400*/  LDS.128 R12, [R7+0x20] ;  /* 0x00002000070c7984 */ /* 0x000e260000000c00 */
[----:B-1----:R-:W-:-:S02]  /*0410*/  DFMA R10, R30, R10, R32 ;  /* 0x0000000a1e0a722b */ /* 0x002fc40000000020 */
[----:B------:R-:W1:Y:S04]  /*0420*/  LDS.64 R32, [R3+0x140] ;  /* 0x0001400003207984 */ /* 0x000e680000000a00 */
[----:B------:R-:W-:Y:S02]  /*0430*/  LDS.64 R30, [R3+0x1c0] ;  /* 0x0001c000031e7984 */ /* 0x000fe40000000a00 */
[----:B0-----:R-:W-:Y:S02]  /*0440*/  DFMA R12, R12, R8, R10 ;  /* 0x000000080c0c722b */ /* 0x001fe4000000000a */
[----:B------:R-:W-:Y:S06]  /*0450*/  LDS.64 R8, [R3+0x180] ;  /* 0x0001800003087984 */ /* 0x000fec0000000a00 */
[----:B-1----:R-:W-:-:S02]  /*0460*/  DFMA R32, R32, R14, R12 ;  /* 0x0000000e2020722b */ /* 0x002fc4000000000c */
[----:B------:R-:W0:Y:S01]  /*0470*/  LDS.128 R12, [R7+0x30] ;  /* 0x00003000070c7984 */ /* 0x000e220000000c00 */
[----:B------:R-:W-:Y:S06]  /*0480*/  BAR.SYNC.DEFER_BLOCKING 0x0 ;  /* 0x0000000000007b1d */ /* 0x000fec0000010000 */
[----:B------:R-:W2:Y:S04]  /*0490*/  LDG.E.64 R10, desc[UR8][R26.64+0x40] ;  /* 0x000040081a0a7981 */ /* 0x000ea8000c1e1b00 */
[----:B--2---:R1:W-:Y:S02]  /*04a0*/  STS.64 [R5], R10 ;  /* 0x0000000a05007388 */ /* 0x0043e40000000a00 */
[----:B-1----:R-:W-:-:S06]  /*04b0*/  IMAD.WIDE.U32 R10, R18, 0x8, R28 ;  /* 0x00000008120a7825 */ /* 0x002fcc00078e001c */
[----:B------:R-:W2:Y:S01]  /*04c0*/  LDG.E.64 R10, desc[UR8][R10.64] ;  /* 0x000000080a0a7981 */ /* 0x000ea2000c1e1b00 */
[----:B0-----:R-:W-:-:S08]  /*04d0*/  DFMA R32, R12, R8, R32 ;  /* 0x000000080c20722b */ /* 0x001fd00000000020 */
[----:B------:R-:W-:Y:S01]  /*04e0*/  DFMA R14, R30, R14, R32 ;  /* 0x0000000e1e0e722b */ /* 0x000fe20000000020 */
[----:B--2---:R-:W-:Y:S01]  /*04f0*/  STS.64 [R6], R10 ;  /* 0x0000000a06007388 */ /* 0x004fe20000000a00 */
[----:B------:R-:W-:Y:S06]  /*0500*/  BAR.SYNC.DEFER_BLOCKING 0x0 ;  /* 0x0000000000007b1d */ /* 0x000fec0000010000 */
[----:B------:R-:W-:Y:S04]  /*0510*/  LDS.64 R12, [R3] ;  /* 0x00000000030c7984 */ /* 0x000fe80000000a00 */
[----:B------:R-:W0:Y:S04]  /*0520*/  LDS.128 R8, [R7] ;  /* 0x0000000007087984 */ /* 0x000e280000000c00 */
[----:B------:R-:W1:Y:S04]  /*0530*/  LDS.64 R30, [R3+0x40] ;  /* 0x00004000031e7984 */ /* 0x000e680000000a00 */
[----:B------:R-:W-:Y:S01]  /*0540*/  LDS.64 R32, [R3+0x80] ;  /* 0x0000800003207984 */ /* 0x000fe20000000a00 */
[----:B0-----:R-:W-:-:S03]  /*0550*/  DFMA R8, R8, R12, R14 ;  /* 0x0000000c0808722b */ /* 0x001fc6000000000e */
[----:B------:R-:W0:Y:S05]  /*0560*/  LDS.128 R12, [R7+0x10] ;  /* 0x00001000070c7984 */ /* 0x000e2a0000000c00 */
[----:B-1----:R-:W-:Y:S01]  /*0570*/  DFMA R8, R30, R10, R8 ;  /* 0x0000000a1e08722b */ /* 0x002fe20000000008 */
[----:B------:R-:W1:Y:S07]  /*0580*/  LDS.64 R30, [R3+0xc0] ;  /* 0x0000c000031e7984 */ /* 0x000e6e0000000a00 */
        /* <DEDUP_REMOVED lines=22> */
[----:B------:R-:W-:Y:S04]  /*06f0*/  LDS.64 R32, [R3+0x80] ;  /* 0x0000800003207984 */ /* 0x000fe80000000a00 */
        /* <DEDUP_REMOVED lines=9> */
[----:B------:R-:W-:Y:S06]  /*0790*/  LDS.64 R32, [R3+0x180] ;  /* 0x0001800003207984 */ /* 0x000fec0000000a00 */
[----:B0-----:R-:W-:Y:S01]  /*07a0*/  DFMA R8, R8, R12, R14 ;  /* 0x0000000c0808722b */ /* 0x001fe2000000000e */
[----:B------:R-:W-:Y:S02]  /*07b0*/  IMAD.WIDE.U32 R12, R23, 0x8, R28 ;  /* 0x00000008170c7825 */ /* 0x000fe400078e001c */
[----:B------:R-:W-:Y:S05]  /*07c0*/  LDS.64 R28, [R3+0x1c0] ;  /* 0x0001c000031c7984 */ /* 0x000fea0000000a00 */
[----:B------:R-:W-:-:S02]  /*07d0*/  DFMA R34, R34, R10, R8 ;  /* 0x0000000a2222722b */ /* 0x000fc40000000008 */
[----:B------:R-:W0:Y:S01]  /*07e0*/  LDS.128 R8, [R7+0x30] ;  /* 0x0000300007087984 */ /* 0x000e220000000c00 */
[----:B------:R-:W-:Y:S06]  /*07f0*/  BAR.SYNC.DEFER_BLOCKING 0x0 ;  /* 0x0000000000007b1d */ /* 0x000fec0000010000 */
[----:B------:R-:W2:Y:S04]  /*0800*/  LDG.E.64 R26, desc[UR8][R26.64+0xc0] ;  /* 0x0000c0081a1a7981 */ /* 0x000ea8000c1e1b00 */
[----:B------:R-:W3:Y:S01]  /*0810*/  LDG.E.64 R12, desc[UR8][R12.64] ;  /* 0x000000080c0c7981 */ /* 0x000ee2000c1e1b00 */
[----:B0-----:R-:W-:-:S08]  /*0820*/  DFMA R32, R8, R32, R34 ;  /* 0x000000200820722b */ /* 0x001fd00000000022 */
[----:B------:R-:W-:Y:S01]  /*0830*/  DFMA R32, R28, R10, R32 ;  /* 0x0000000a1c20722b */ /* 0x000fe20000000020 */
[----:B------:R-:W-:-:S05]  /*0840*/  VIADD R24, R24, 0x4 ;  /* 0x0000000418187836 */ /* 0x000fca0000000000 */
[----:B------:R-:W-:Y:S01]  /*0850*/  ISETP.NE.AND P0, PT, R24, RZ, PT ;  /* 0x000000ff1800720c */ /* 0x000fe20003f05270 */
[----:B------:R-:W-:Y:S01]  /*0860*/  IMAD R19, R2, 0x20, R19 ;  /* 0x0000002002137824 */ /* 0x000fe200078e0213 */
[----:B------:R-:W-:Y:S02]  /*0870*/  IADD3 R16, PT, PT, R16, 0x20, RZ ;  /* 0x0000002010107810 */ /* 0x000fe40007ffe0ff */
[C---:B------:R-:W-:Y:S02]  /*0880*/  LEA R23, R2.reuse, R23, 0x5 ;  /* 0x0000001702177211 */ /* 0x040fe400078e28ff */
[C---:B------:R-:W-:Y:S02]  /*0890*/  LEA R18, R2.reuse, R18, 0x5 ;  /* 0x0000001202127211 */ /* 0x040fe400078e28ff */
[----:B------:R-:W-:Y:S01]  /*08a0*/  LEA R17, R2, R17, 0x5 ;  /* 0x0000001102117211 */ /* 0x000fe200078e28ff */
[----:B--2---:R-:W-:Y:S04]  /*08b0*/  STS.64 [R5], R26 ;  /* 0x0000001a05007388 */ /* 0x004fe80000000a00 */
[----:B---3--:R-:W-:Y:S01]  /*08c0*/  STS.64 [R6], R12 ;  /* 0x0000000c06007388 */ /* 0x008fe20000000a00 */
[----:B------:R-:W-:Y:S06]  /*08d0*/  BAR.SYNC.DEFER_BLOCKING 0x0 ;  /* 0x0000000000007b1d */ /* 0x000fec0000010000 */
[----:B------:R-:W-:Y:S04]  /*08e0*/  LDS.64 R30, [R3] ;  /* 0x00000000031e7984 */ /* 0x000fe80000000a00 */
[----:B------:R-:W0:Y:S04]  /*08f0*/  LDS.128 R12, [R7] ;  /* 0x00000000070c7984 */ /* 0x000e280000000c00 */
[----:B------:R-:W1:Y:S04]  /*0900*/  LDS.64 R26, [R3+0x40] ;  /* 0x00004000031a7984 */ /* 0x000e680000000a00 */
[----:B------:R-:W-:Y:S04]  /*0910*/  LDS.64 R28, [R3+0x80] ;  /* 0x00008000031c7984 */ /* 0x000fe80000000a00 */
[----:B------:R-:W2:Y:S01]  /*0920*/  LDS.128 R8, [R7+0x10] ;  /* 0x0000100007087984 */ /* 0x000ea20000000c00 */
[----:B0-----:R-:W-:-:S03]  /*0930*/  DFMA R32, R12, R30, R32 ;  /* 0x0000001e0c20722b */ /* 0x001fc60000000020 */
[----:B------:R-:W0:Y:S05]  /*0940*/  LDS.64 R30, [R3+0xc0] ;  /* 0x0000c000031e7984 */ /* 0x000e2a0000000a00 */
[----:B-1----:R-:W-:Y:S01]  /*0950*/  DFMA R32, R26, R14, R32 ;  /* 0x0000000e1a20722b */ /* 0x002fe20000000020 */
[----:B------:R-:W-:Y:S04]  /*0960*/  LDS.64 R26, [R3+0x100] ;  /* 0x00010000031a7984 */ /* 0x000fe80000000a00 */
[----:B------:R-:W1:Y:S03]  /*0970*/  LDS.128 R12, [R7+0x20] ;  /* 0x00002000070c7984 */ /* 0x000e660000000c00 */
[----:B--2---:R-:W-:Y:S01]  /*0980*/  DFMA R32, R8, R28, R32 ;  /* 0x0000001c0820722b */ /* 0x004fe20000000020 */
[----:B------:R-:W2:Y:S07]  /*0990*/  LDS.64 R28, [R3+0x140] ;  /* 0x00014000031c7984 */ /* 0x000eae0000000a00 */
[----:B0-----:R-:W-:Y:S01]  /*09a0*/  DFMA R32, R30, R10, R32 ;  /* 0x0000000a1e20722b */ /* 0x001fe20000000020 */
[----:B------:R-:W-:Y:S04]  /*09b0*/  LDS.64 R30, [R3+0x180] ;  /* 0x00018000031e7984 */ /* 0x000fe80000000a00 */
[----:B------:R-:W0:Y:S03]  /*09c0*/  LDS.128 R8, [R7+0x30] ;  /* 0x0000300007087984 */ /* 0x000e260000000c00 */
[----:B-1----:R-:W-:Y:S01]  /*09d0*/  DFMA R26, R12, R26, R32 ;  /* 0x0000001a0c1a722b */ /* 0x002fe20000000020 */
[----:B------:R-:W1:Y:S07]  /*09e0*/  LDS.64 R12, [R3+0x1c0] ;  /* 0x0001c000030c7984 */ /* 0x000e6e0000000a00 */
[----:B--2---:R-:W-:-:S08]  /*09f0*/  DFMA R14, R28, R14, R26 ;  /* 0x0000000e1c0e722b */ /* 0x004fd0000000001a */
[----:B0-----:R-:W-:-:S08]  /*0a00*/  DFMA R30, R8, R30, R14 ;  /* 0x0000001e081e722b */ /* 0x001fd0000000000e */
[----:B-1----:R-:W-:Y:S01]  /*0a10*/  DFMA R30, R12, R10, R30 ;  /* 0x0000000a0c1e722b */ /* 0x002fe2000000001e */
[----:B------:R-:W-:Y:S06]  /*0a20*/  BAR.SYNC.DEFER_BLOCKING 0x0 ;  /* 0x0000000000007b1d */ /* 0x000fec0000010000 */
[----:B------:R-:W-:Y:S05]  /*0a30*/  @P0 BRA `(.L_x_2) ;  /* 0xfffffff800240947 */ /* 0x000fea000383ffff */
.L_x_1:
[----:B------:R-:W-:-:S13]  /*0a40*/  LOP3.LUT P0, R8, R25, 0x3, RZ, 0xc0, !PT ;  /* 0x0000000319087812 */ /* 0x000fda000780c0ff */
[----:B------:R-:W-:Y:S05]  /*0a50*/  @!P0 BRA `(.L_x_0) ;  /* 0x0000000400948947 */ /* 0x000fea0003800000 */
[----:B------:R-:W-:Y:S02]  /*0a60*/  ISETP.NE.AND P0, PT, R8, 0x1, PT ;  /* 0x000000010800780c */ /* 0x000fe40003f05270 */
[----:B------:R-:W-:-:S04]  /*0a70*/  LOP3.LUT R25, R25, 0x1, RZ, 0xc0, !PT ;  /* 0x0000000119197812 */ /* 0x000fc800078ec0ff */
[----:B------:R-:W-:-:S07]  /*0a80*/  ISETP.NE.U32.AND P1, PT, R25, 0x1, PT ;  /* 0x000000011900780c */ /* 0x000fce0003f25070 */
[----:B------:R-:W-:Y:S06]  /*0a90*/  @!P0 BRA `(.L_x_3) ;  /* 0x0000000000fc8947 */ /* 0x000fec0003800000 */
[----:B------:R-:W0:Y:S01]  /*0aa0*/  LDC.64 R24, c[0x0][0x380] ;  /* 0x0000e000ff187b82 */ /* 0x000e220000000a00 */
[C---:B------:R-:W-:Y:S01]  /*0ab0*/  IMAD R23, R4.reuse, 0x8, R0 ;  /* 0x0000000804177824 */ /* 0x040fe200078e0200 */
[----:B------:R-:W-:-:S03]  /*0ac0*/  LEA R9, R4, R20, 0x3 ;  /* 0x0000001404097211 */ /* 0x000fc600078e18ff */
[----:B------:R-:W-:-:S03]  /*0ad0*/  IMAD R35, R23, R2, R21 ;  /* 0x0000000217237224 */ /* 0x000fc600078e0215 */
[----:B------:R-:W1:Y:S01]  /*0ae0*/  LDC.64 R16, c[0x0][0x388] ;  /* 0x0000e200ff107b82 */ /* 0x000e620000000a00 */
[----:B0-----:R-:W-:-:S05]  /*0af0*/  IMAD.WIDE R24, R9, 0x8, R24 ;  /* 0x0000000809187825 */ /* 0x001fca00078e0218 */
[----:B------:R-:W2:Y:S01]  /*0b00*/  LDG.E.64 R32, desc[UR8][R24.64] ;  /* 0x0000000818207981 */ /* 0x000ea2000c1e1b00 */
[----:B-1----:R-:W-:-:S06]  /*0b10*/  IMAD.WIDE.U32 R34, R35, 0x8, R16 ;  /* 0x0000000823227825 */ /* 0x002fcc00078e0010 */
[----:B------:R-:W3:Y:S01]  /*0b20*/  LDG.E.64 R34, desc[UR8][R34.64] ;  /* 0x0000000822227981 */ /* 0x000ee2000c1e1b00 */
[----:B------:R-:W-:-:S03]  /*0b30*/  IADD3 R23, PT, PT, R23, 0x8, RZ ;  /* 0x0000000817177810 */ /* 0x000fc60007ffe0ff */
[----:B--2---:R-:W-:Y:S04]  /*0b40*/  STS.64 [R5], R32 ;  /* 0x0000002005007388 */ /* 0x004fe80000000a00 */
[----:B---3--:R-:W-:Y:S01]  /*0b50*/  STS.64 [R6], R34 ;  /* 0x0000002206007388 */ /* 0x008fe20000000a00 */
[----:B------:R-:W-:Y:S06]  /*0b60*/  BAR.SYNC.DEFER_BLOCKING 0x0 ;  /* 0x0000000000007b1d */ /* 0x000fec0000010000 */
[----:B------:R-:W-:Y:S04]  /*0b70*/  LDS.64 R28, [R3] ;  /* 0x00000000031c7984 */ /* 0x000fe80000000a00 */
[----:B------:R-:W0:Y:S04]  /*0b80*/  LDS.128 R8, [R7] ;  /* 0x0000000007087984 */ /* 0x000e280000000c00 */
[----:B------:R-:W1:Y:S04]  /*0b90*/  LDS.64 R26, [R3+0x40] ;  /* 0x00004000031a7984 */ /* 0x000e680000000a00 */
[----:B------:R-:W-:Y:S04]  /*0ba0*/  LDS.64 R18, [R3+0x80] ;  /* 0x0000800003127984 */ /* 0x000fe80000000a00 */
[----:B------:R-:W2:Y:S04]  /*0bb0*/  LDS.128 R12, [R7+0x10] ;  /* 0x00001000070c7984 */ /* 0x000ea80000000c00 */
[----:B------:R-:W3:Y:S04]  /*0bc0*/  LDS.64 R36, [R3+0xc0] ;  /* 0x0000c00003247984 */ /* 0x000ee80000000a00 */
[----:B------:R-:W-:Y:S04]  /*0bd0*/  LDS.64 R34, [R3+0x140] ;  /* 0x0001400003227984 */ /* 0x000fe80000000a00 */
[----:B------:R-:W-:Y:S01]  /*0be0*/  LDS.64 R32, [R3+0x1c0] ;  /* 0x0001c00003207984 */ /* 0x000fe20000000a00 */
[----:B0-----:R-:W-:-:S03]  /*0bf0*/  DFMA R8, R8, R28, R30 ;  /* 0x0000001c0808722b */ /* 0x001fc6000000001e */
[----:B------:R-:W-:Y:S04]  /*0c00*/  LDS.64 R30, [R3+0x100] ;  /* 0x00010000031e7984 */ /* 0x000fe80000000a00 */
[----:B------:R-:W-:Y:S01]  /*0c10*/  LDS.64 R28, [R3+0x180] ;  /* 0x00018000031c7984 */ /* 0x000fe20000000a00 */
[----:B-1----:R-:W-:-:S08]  /*0c20*/  DFMA R8, R26, R10, R8 ;  /* 0x0000000a1a08722b */ /* 0x002fd00000000008 */
[----:B--2---:R-:W-:Y:S01]  /*0c30*/  DFMA R8, R12, R18, R8 ;  /* 0x000000120c08722b */ /* 0x004fe20000000008 */
[----:B------:R-:W-:-:S04]  /*0c40*/  IMAD R13, R23, R2, R21 ;  /* 0x00000002170d7224 */ /* 0x000fc800078e0215 */
[----:B------:R-:W-:-:S03]  /*0c50*/  IMAD.WIDE.U32 R12, R13, 0x8, R16 ;  /* 0x000000080d0c7825 */ /* 0x000fc600078e0010 */
[----:B---3--:R-:W-:Y:S01]  /*0c60*/  DFMA R36, R36, R14, R8 ;  /* 0x0000000e2424722b */ /* 0x008fe20000000008 */
[----:B------:R-:W-:Y:S04]  /*0c70*/  LDS.128 R16, [R7+0x30] ;  /* 0x0000300007107984 */ /* 0x000fe80000000c00 */
[----:B------:R-:W0:Y:S01]  /*0c80*/  LDS.128 R8, [R7+0x20] ;  /* 0x0000200007087984 */ /* 0x000e220000000c00 */
[----:B------:R-:W-:Y:S06]  /*0c90*/  BAR.SYNC.DEFER_BLOCKING 0x0 ;  /* 0x0000000000007b1d */ /* 0x000fec0000010000 */
[----:B------:R-:W2:Y:S04]  /*0ca0*/  LDG.E.64 R24, desc[UR8][R24.64+0x40] ;  /* 0x0000400818187981 */ /* 0x000ea8000c1e1b00 */
[----:B------:R-:W3:Y:S01]  /*0cb0*/  LDG.E.64 R12, desc[UR8][R12.64] ;  /* 0x000000080c0c7981 */ /* 0x000ee2000c1e1b00 */
[----:B0-----:R-:W-:-:S08]  /*0cc0*/  DFMA R8, R8, R30, R36 ;  /* 0x0000001e0808722b */ /* 0x001fd00000000024 */
[----:B------:R-:W-:-:S08]  /*0cd0*/  DFMA R34, R34, R10, R8 ;  /* 0x0000000a2222722b */ /* 0x000fd00000000008 */
[----:B------:R-:W-:-:S08]  /*0ce0*/  DFMA R34, R16, R28, R34 ;  /* 0x0000001c1022722b */ /* 0x000fd00000000022 */
[----:B------:R-:W-:Y:S01]  /*0cf0*/  DFMA R34, R32, R18, R34 ;  /* 0x000000122022722b */ /* 0x000fe20000000022 */
[----:B------:R-:W-:Y:S01]  /*0d00*/  VIADD R4, R4, 0x2 ;  /* 0x0000000204047836 */ /* 0x000fe20000000000 */
        /* <DEDUP_REMOVED lines=10> */
[----:B------:R-:W4:Y:S01]  /*0db0*/  LDS.128 R16, [R7+0x20] ;  /* 0x0000200007107984 */ /* 0x000f220000000c00 */
[----:B0-----:R-:W-:-:S03]  /*0dc0*/  DFMA R34, R12, R26, R34 ;  /* 0x0000001a0c22722b */ /* 0x001fc60000000022 */
[----:B------:R-:W0:Y:S05]  /*0dd0*/  LDS.64 R26, [R3+0x140] ;  /* 0x00014000031a7984 */ /* 0x000e2a0000000a00 */
[----:B-1----:R-:W-:Y:S01]  /*0de0*/  DFMA R34, R30, R14, R34 ;  /* 0x0000000e1e22722b */ /* 0x002fe20000000022 */
[----:B------:R-:W-:Y:S04]  /*0df0*/  LDS.64 R30, [R3+0x180] ;  /* 0x00018000031e7984 */ /* 0x000fe80000000a00 */
[----:B------:R-:W1:Y:S03]  /*0e00*/  LDS.128 R12, [R7+0x30] ;  /* 0x00003000070c7984 */ /* 0x000e660000000c00 */
[----:B--2---:R-:W-:Y:S01]  /*0e10*/  DFMA R24, R8, R24, R34 ;  /* 0x000000180818722b */ /* 0x004fe20000000022 */
[----:B------:R-:W2:Y:S07]  /*0e20*/  LDS.64 R8, [R3+0x1c0] ;  /* 0x0001c00003087984 */ /* 0x000eae0000000a00 */
[----:B---3--:R-:W-:-:S08]  /*0e30*/  DFMA R10, R28, R10, R24 ;  /* 0x0000000a1c0a722b */ /* 0x008fd00000000018 */
[----:B----4-:R-:W-:-:S08]  /*0e40*/  DFMA R10, R16, R32, R10 ;  /* 0x00000020100a722b */ /* 0x010fd0000000000a */
[----:B0-----:R-:W-:-:S08]  /*0e50*/  DFMA R10, R26, R18, R10 ;  /* 0x000000121a0a722b */ /* 0x001fd0000000000a */
[----:B-1----:R-:W-:-:S08]  /*0e60*/  DFMA R30, R12, R30, R10 ;  /* 0x0000001e0c1e722b */ /* 0x002fd0000000000a */
[----:B--2---:R-:W-:Y:S01]  /*0e70*/  DFMA R30, R8, R14, R30 ;  /* 0x0000000e081e722b */ /* 0x004fe2000000001e */
[----:B------:R-:W-:Y:S10]  /*0e80*/  BAR.SYNC.DEFER_BLOCKING 0x0 ;  /* 0x0000000000007b1d */ /* 0x000ff40000010000 */
.L_x_3:
[----:B------:R-:W-:Y:S05]  /*0e90*/  @P1 BRA `(.L_x_0) ;  /* 0x0000000000841947 */ /* 0x000fea0003800000 */
[----:B------:R-:W0:Y:S01]  /*0ea0*/  LDC.64 R16, c[0x0][0x380] ;  /* 0x0000e000ff107b82 */ /* 0x000e220000000a00 */
[C---:B------:R-:W-:Y:S02]  /*0eb0*/  LEA R0, R4.reuse, R0, 0x3 ;  /* 0x0000000004007211 */ /* 0x040fe400078e18ff */
[----:B------:R-:W-:-:S03]  /*0ec0*/  LEA R9, R4, R20, 0x3 ;  /* 0x0000001404097211 */ /* 0x000fc600078e18ff */
[----:B------:R-:W-:Y:S02]  /*0ed0*/  IMAD R11, R0, R2, R21 ;  /* 0x00000002000b7224 */ /* 0x000fe400078e0215 */
[----:B------:R-:W1:Y:S01]  /*0ee0*/  LDC.64 R18, c[0x0][0x388] ;  /* 0x0000e200ff127b82 */ /* 0x000e620000000a00 */
[----:B0-----:R-:W-:-:S05]  /*0ef0*/  IMAD.WIDE R16, R9, 0x8, R16 ;  /* 0x0000000809107825 */ /* 0x001fca00078e0210 */
[----:B------:R-:W2:Y:S01]  /*0f00*/  LDG.E.64 R34, desc[UR8][R16.64] ;  /* 0x0000000810227981 */ /* 0x000ea2000c1e1b00 */
[----:B-1----:R-:W-:-:S05]  /*0f10*/  IMAD.WIDE.U32 R18, R11, 0x8, R18 ;  /* 0x000000080b127825 */ /* 0x002fca00078e0012 */
[----:B------:R-:W3:Y:S04]  /*0f20*/  LDG.E.64 R36, desc[UR8][R18.64] ;  /* 0x0000000812247981 */ /* 0x000ee8000c1e1b00 */
        /* <DEDUP_REMOVED lines=13> */
[----:B-1----:R-:W-:Y:S02]  /*1000*/  DFMA R10, R28, R10, R8 ;  /* 0x0000000a1c0a722b */ /* 0x002fe40000000008 */
[----:B------:R-:W-:Y:S04]  /*1010*/  LDS.64 R8, [R3+0x180] ;  /* 0x0001800003087984 */ /* 0x000fe80000000a00 */
[----:B------:R-:W1:Y:S02]  /*1020*/  LDS.128 R28, [R7+0x30] ;  /* 0x00003000071c7984 */ /* 0x000e640000000c00 */
[----:B--2---:R-:W-:-:S02]  /*1030*/  DFMA R10, R12, R24, R10 ;  /* 0x000000180c0a722b */ /* 0x004fc4000000000a */
[----:B------:R-:W2:Y:S06]  /*1040*/  LDS.64 R12, [R3+0x1c0] ;  /* 0x0001c000030c7984 */ /* 0x000eac0000000a00 */
[----:B---3--:R-:W-:-:S08]  /*1050*/  DFMA R10, R32, R14, R10 ;  /* 0x0000000e200a722b */ /* 0x008fd0000000000a */
[----:B----4-:R-:W-:-:S08]  /*1060*/  DFMA R10, R16, R26, R10 ;  /* 0x0000001a100a722b */ /* 0x010fd0000000000a */
[----:B0-----:R-:W-:-:S08]  /*1070*/  DFMA R4, R4, R18, R10 ;  /* 0x000000120404722b */ /* 0x001fd0000000000a */
[----:B-1----:R-:W-:-:S08]  /*1080*/  DFMA R4, R28, R8, R4 ;  /* 0x000000081c04722b */ /* 0x002fd00000000004 */
[----:B--2---:R-:W-:Y:S01]  /*1090*/  DFMA R30, R12, R30, R4 ;  /* 0x0000001e0c1e722b */ /* 0x004fe20000000004 */
[----:B------:R-:W-:Y:S10]  /*10a0*/  BAR.SYNC.DEFER_BLOCKING 0x0 ;  /* 0x0000000000007b1d */ /* 0x000ff40000010000 */
.L_x_0:
[----:B------:R-:W0:Y:S01]  /*10b0*/  LDC.64 R4, c[0x0][0x390] ;  /* 0x0000e400ff047b82 */ /* 0x000e220000000a00 */
[----:B------:R-:W-:-:S04]  /*10c0*/  IMAD R3, R22, R2, R21 ;  /* 0x0000000216037224 */ /* 0x000fc800078e0215 */
[----:B0-----:R-:W-:-:S05]  /*10d0*/  IMAD.WIDE R2, R3, 0x8, R4 ;  /* 0x0000000803027825 */ /* 0x001fca00078e0204 */
[----:B------:R-:W-:Y:S01]  /*10e0*/  STG.E.64 desc[UR8][R2.64], R30 ;  /* 0x0000001e02007986 */ /* 0x000fe2000c101b08 */
[----:B------:R-:W-:Y:S05]  /*10f0*/  EXIT ;  /* 0x000000000000794d */ /* 0x000fea0003800000 */
.L_x_4:
[----:B------:R-:W-:-:S00]  /*1100*/  BRA `(.L_x_4) ;  /* 0xfffffffc00fc7947 */ /* 0x000fc0000383ffff */
[----:B------:R-:W-:-:S00]  /*1110*/  NOP ;  /* 0x0000000000007918 */ /* 0x000fc00000000000 */
        /* <DEDUP_REMOVED lines=14> */
.L_x_10:


//--------------------- .text._Z10naive_multPdS_S_i --------------------------
	.section	.text._Z10naive_multPdS_S_i,"ax",@progbits
	.align	128
        .global         _Z10naive_multPdS_S_i
        .type           _Z10naive_multPdS_S_i,@function
        .size           _Z10naive_multPdS_S_i,(.L_x_11 - _Z10naive_multPdS_S_i)
        .other          _Z10naive_multPdS_S_i,@"STO_CUDA_ENTRY STV_DEFAULT"
_Z10naive_multPdS_S_i:
.text._Z10naive_multPdS_S_i:
[----:B------:R-:W-:Y:S01]  /*0000*/  LDC R1, c[0x0][0x37c] ;  /* 0x0000df00ff017b82 */ /* 0x000fe20000000800 */
[----:B------:R-:W0:Y:S07]  /*0010*/  S2R R0, SR_TID.Y ;  /* 0x0000000000007919 */ /* 0x000e2e0000002200 */
[----:B------:R-:W0:Y:S01]  /*0020*/  S2UR UR4, SR_CTAID.Y ;  /* 0x00000000000479c3 */ /* 0x000e220000002600 */
[----:B------:R-:W1:Y:S01]  /*0030*/  LDCU UR18, c[0x0][0x398] ;  /* 0x00007300ff1277ac */ /* 0x000e620008000800 */
[----:B------:R-:W2:Y:S06]  /*0040*/  S2R R3, SR_TID.X ;  /* 0x0000000000037919 */ /* 0x000eac0000002100 */
[----:B------:R-:W0:Y:S08]  /*0050*/  LDC R21, c[0x0][0x364] ;  /* 0x0000d900ff157b82 */ /* 0x000e300000000800 */
[----:B------:R-:W2:Y:S08]  /*0060*/  S2UR UR5, SR_CTAID.X ;  /* 0x00000000000579c3 */ /* 0x000eb00000002500 */
[----:B------:R-:W2:Y:S01]  /*0070*/  LDC R2, c[0x0][0x360] ;  /* 0x0000d800ff027b82 */ /* 0x000ea20000000800 */
[----:B0-----:R-:W-:-:S02]  /*0080*/  IMAD R21, R21, UR4, R0 ;  /* 0x0000000415157c24 */ /* 0x001fc4000f8e0200 */
[----:B--2---:R-:W-:-:S05]  /*0090*/  IMAD R0, R2, UR5, R3 ;  /* 0x0000000502007c24 */ /* 0x004fca000f8e0203 */
[----:B------:R-:W-:-:S04]  /*00a0*/  VIMNMX R2, PT, PT, R21, R0, !PT ;  /* 0x0000000015027248 */ /* 0x000fc80007fe0100 */
[----:B-1----:R-:W-:-:S13]  /*00b0*/  ISETP.GE.AND P0, PT, R2, UR18, PT ;  /* 0x0000001202007c0c */ /* 0x002fda000bf06270 */
[----:B------:R-:W-:Y:S05]  /*00c0*/  @P0 EXIT ;  /* 0x000000000000094d */ /* 0x000fea0003800000 */
[----:B------:R-:W-:Y:S02]  /*00d0*/  UISETP.GE.U32.AND UP0, UPT, UR18, 0x8, UPT ;  /* 0x000000081200788c */ /* 0x000fe4000bf06070 */
[----:B------:R-:W-:Y:S01]  /*00e0*/  IMAD R21, R21, UR18, RZ ;  /* 0x0000001215157c24 */ /* 0x000fe2000f8e02ff */
[----:B------:R-:W-:Y:S01]  /*00f0*/  CS2R R12, SRZ ;  /* 0x00000000000c7805 */ /* 0x000fe2000001ff00 */
[----:B------:R-:W0:Y:S01]  /*0100*/  LDCU.64 UR16, c[0x0][0x358] ;  /* 0x00006b00ff1077ac */ /* 0x000e220008000a00 */
[----:B------:R-:W-:-:S04]  /*0110*/  UMOV UR4, URZ ;  /* 0x000000ff00047c82 */ /* 0x000fc80008000000 */
[----:B------:R-:W-:Y:S05]  /*0120*/  BRA.U !UP0, `(.L_x_5) ;  /* 0x0000000508147547 */ /* 0x000fea000b800000 */
[----:B------:R-:W1:Y:S01]  /*0130*/  LDCU.128 UR20, c[0x0][0x380] ;  /* 0x00007000ff1477ac */ /* 0x000e620008000c00 */
[----:B------:R-:W-:Y:S01]  /*0140*/  IMAD.MOV.U32 R20, RZ, RZ, R0 ;  /* 0x000000ffff147224 */ /* 0x000fe200078e0000 */
[----:B------:R-:W-:Y:S01]  /*0150*/  CS2R R12, SRZ ;  /* 0x00000000000c7805 */ /* 0x000fe2000001ff00 */
[----:B------:R-:W-:-:S04]  /*0160*/  ULOP3.LUT UR4, UR18, 0x7ffffff8, URZ, 0xc0, !UPT ;  /* 0x7ffffff812047892 */ /* 0x000fc8000f8ec0ff */
[----:B------:R-:W-:Y:S01]  /*0170*/  UIADD3 UR4, UPT, UPT, -UR4, URZ, URZ ;  /* 0x000000ff04047290 */ /* 0x000fe2000fffe1ff */
[----:B-1----:R-:W-:Y:S01]  /*0180*/  MOV R2, UR20 ;  /* 0x0000001400027c02 */ /* 0x002fe20008000f00 */
[----:B------:R-:W-:Y:S01]  /*0190*/  IMAD.U32 R3, RZ, RZ, UR21 ;  /* 0x00000015ff037e24 */ /* 0x000fe2000f8e00ff */
[----:B------:R-:W-:Y:S02]  /*01a0*/  UIMAD.WIDE UR6, UR18, 0x18, UR22 ;  /* 0x00000018120678a5 */ /* 0x000fe4000f8e0216 */
[----:B------:R-:W-:Y:S01]  /*01b0*/  UIMAD.WIDE UR8, UR18, 0x20, UR22 ;  /* 0x00000020120878a5 */ /* 0x000fe2000f8e0216 */
[----:B------:R-:W-:Y:S01]  /*01c0*/  IMAD.WIDE.U32 R2, R21, 0x8, R2 ;  /* 0x0000000815027825 */ /* 0x000fe200078e0002 */
[----:B------:R-:W-:Y:S02]  /*01d0*/  UIMAD.WIDE UR10, UR18, 0x28, UR22 ;  /* 0x00000028120a78a5 */ /* 0x000fe4000f8e0216 */
[----:B------:R-:W-:Y:S01]  /*01e0*/  UIMAD.WIDE UR12, UR18, 0x30, UR22 ;  /* 0x00000030120c78a5 */ /* 0x000fe2000f8e0216 */
[----:B------:R-:W-:Y:S01]  /*01f0*/  IADD3 R8, P0, PT, R2, 0x20, RZ ;  /* 0x0000002002087810 */ /* 0x000fe20007f1e0ff */
[----:B------:R-:W-:-:S03]  /*0200*/  UIMAD.WIDE UR14, UR18, 0x38, UR22 ;  /* 0x00000038120e78a5 */ /* 0x000fc6000f8e0216 */
[----:B------:R-:W-:-:S09]  /*0210*/  IADD3.X R9, PT, PT, RZ, R3, RZ, P0, !PT ;  /* 0x00000003ff097210 */ /* 0x000fd200007fe4ff */
.L_x_6:
[----:B------:R-:W-:Y:S01]  /*0220*/  HFMA2 R23, -RZ, RZ, 0, 4.76837158203125e-07 ;  /* 0x00000008ff177431 */ /* 0x000fe200000001ff */
[----:B------:R-:W-:Y:S01]  /*0230*/  UIMAD.WIDE UR24, UR18, 0x8, UR22 ;  /* 0x00000008121878a5 */ /* 0x000fe2000f8e0216 */
[----:B------:R-:W-:Y:S01]  /*0240*/  IMAD.MOV.U32 R2, RZ, RZ, R8 ;  /* 0x000000ffff027224 */ /* 0x000fe200078e0008 */
[----:B------:R-:W-:Y:S01]  /*0250*/  MOV R3, R9 ;  /* 0x0000000900037202 */ /* 0x000fe20000000f00 */
[----:B------:R-:W-:-:S03]  /*0260*/  UIMAD.WIDE UR20, UR18, 0x10, UR22 ;  /* 0x00000010121478a5 */ /* 0x000fc6000f8e0216 */
[----:B------:R-:W-:Y:S01]  /*0270*/  MOV R19, UR25 ;  /* 0x0000001900137c02 */ /* 0x000fe20008000f00 */
[----:B------:R-:W-:Y:S01]  /*0280*/  IMAD.U32 R18, RZ, RZ, UR24 ;  /* 0x00000018ff127e24 */ /* 0x000fe2000f8e00ff */
[----:B0-----:R-:W2:Y:S01]  /*0290*/  LDG.E.64 R24, desc[UR16][R2.64+-0x20] ;  /* 0xffffe01002187981 */ /* 0x001ea2000c1e1b00 */
[C---:B------:R-:W-:Y:S01]  /*02a0*/  IMAD.WIDE R22, R20.reuse, R23, UR22 ;  /* 0x0000001614167e25 */ /* 0x040fe2000f8e0217 */
[----:B------:R-:W-:Y:S02]  /*02b0*/  MOV R16, UR20 ;  /* 0x0000001400107c02 */ /* 0x000fe40008000f00 */
[----:B------:R-:W3:Y:S01]  /*02c0*/  LDG.E.64 R10, desc[UR16][R2.64+-0x18] ;  /* 0xffffe810020a7981 */ /* 0x000ee2000c1e1b00 */
[----:B------:R-:W-:-:S03]  /*02d0*/  IMAD.WIDE R18, R20, 0x8, R18 ;  /* 0x0000000814127825 */ /* 0x000fc600078e0212 */
[----:B------:R-:W2:Y:S01]  /*02e0*/  LDG.E.64 R22, desc[UR16][R22.64] ;  /* 0x0000001016167981 */ /* 0x000ea2000c1e1b00 */
[----:B------:R-:W-:-:S03]  /*02f0*/  IMAD.U32 R17, RZ, RZ, UR21 ;  /* 0x00000015ff117e24 */ /* 0x000fc6000f8e00ff */
[----:B------:R-:W3:Y:S01]  /*0300*/  LDG.E.64 R18, desc[UR16][R18.64] ;  /* 0x0000001012127981 */ /* 0x000ee2000c1e1b00 */
[----:B------:R-:W-:-:S04]  /*0310*/  IMAD.WIDE R16, R20, 0x8, R16 ;  /* 0x0000000814107825 */ /* 0x000fc800078e0210 */
[----:B------:R-:W-:Y:S01]  /*0320*/  HFMA2 R9, -RZ, RZ, 0, 4.76837158203125e-07 ;  /* 0x00000008ff097431 */ /* 0x000fe200000001ff */
[----:B------:R-:W4:Y:S04]  /*0330*/  LDG.E.64 R14, desc[UR16][R2.64+-0x10] ;  /* 0xfffff010020e7981 */ /* 0x000f28000c1e1b00 */
[----:B------:R-:W4:Y:S01]  /*0340*/  LDG.E.64 R16, desc[UR16][R16.64] ;  /* 0x0000001010107981 */ /* 0x000f22000c1e1b00 */
[----:B------:R-:W-:-:S03]  /*0350*/  IMAD.WIDE R8, R20, R9, UR6 ;  /* 0x0000000614087e25 */ /* 0x000fc6000f8e0209 */
[----:B------:R-:W5:Y:S04]  /*0360*/  LDG.E.64 R6, desc[UR16][R2.64+-0x8] ;  /* 0xfffff81002067981 */ /* 0x000f68000c1e1b00 */
[----:B------:R-:W5:Y:S01]  /*0370*/  LDG.E.64 R8, desc[UR16][R8.64] ;  /* 0x0000001008087981 */ /* 0x000f62000c1e1b00 */
[----:B------:R-:W-:-:S05]  /*0380*/  MOV R5, 0x8 ;  /* 0x0000000800057802 */ /* 0x000fca0000000f00 */
[----:B------:R-:W-:-:S06]  /*0390*/  IMAD.WIDE R4, R20, R5, UR8 ;  /* 0x0000000814047e25 */ /* 0x000fcc000f8e0205 */
[----:B------:R-:W5:Y:S01]  /*03a0*/  LDG.E.64 R4, desc[UR16][R4.64] ;  /* 0x0000001004047981 */ /* 0x000f62000c1e1b00 */
[----:B--2---:R-:W-:Y:S01]  /*03b0*/  DFMA R24, R24, R22, R12 ;  /* 0x000000161818722b */ /* 0x004fe2000000000c */
[----:B------:R-:W-:Y:S02]  /*03c0*/  IMAD.MOV.U32 R23, RZ, RZ, 0x8 ;  /* 0x00000008ff177424 */ /* 0x000fe400078e00ff */
[----:B------:R-:W2:Y:S02]  /*03d0*/  LDG.E.64 R12, desc[UR16][R2.64] ;  /* 0x00000010020c7981 */ /* 0x000ea4000c1e1b00 */
[----:B------:R-:W-:-:S03]  /*03e0*/  IMAD.WIDE R22, R20, R23, UR10 ;  /* 0x0000000a14167e25 */ /* 0x000fc6000f8e0217 */
[----:B---3--:R-:W-:Y:S01]  /*03f0*/  DFMA R18, R10, R18, R24 ;  /* 0x000000120a12722b */ /* 0x008fe20000000018 */
[----:B------:R-:W-:Y:S01]  /*0400*/  MOV R25, 0x8 ;  /* 0x0000000800197802 */ /* 0x000fe20000000f00 */
[----:B------:R-:W3:Y:S04]  /*0410*/  LDG.E.64 R10, desc[UR16][R2.64+0x8] ;  /* 0x00000810020a7981 */ /* 0x000ee8000c1e1b00 */
[----:B------:R-:W3:Y:S01]  /*0420*/  LDG.E.64 R22, desc[UR16][R22.64] ;  /* 0x0000001016167981 */ /* 0x000ee2000c1e1b00 */
[C---:B------:R-:W-:Y:S01]  /*0430*/  IMAD.WIDE R24, R20.reuse, R25, UR12 ;  /* 0x0000000c14187e25 */ /* 0x040fe2000f8e0219 */
[----:B----4-:R-:W-:Y:S01]  /*0440*/  DFMA R16, R14, R16, R18 ;  /* 0x000000100e10722b */ /* 0x010fe20000000012 */
[----:B------:R-:W-:Y:S01]  /*0450*/  MOV R19, 0x8 ;  /* 0x0000000800137802 */ /* 0x000fe20000000f00 */
[----:B------:R-:W4:Y:S04]  /*0460*/  LDG.E.64 R14, desc[UR16][R2.64+0x10] ;  /* 0x00001010020e7981 */ /* 0x000f28000c1e1b00 */
[----:B------:R-:W4:Y:S01]  /*0470*/  LDG.E.64 R24, desc[UR16][R24.64] ;  /* 0x0000001018187981 */ /* 0x000f22000c1e1b00 */
[----:B------:R-:W-:Y:S01]  /*0480*/  IMAD.WIDE R18, R20, R19, UR14 ;  /* 0x0000000e14127e25 */ /* 0x000fe2000f8e0213 */
[----:B-----5:R-:W-:-:S02]  /*0490*/  DFMA R8, R6, R8, R16 ;  /* 0x000000080608722b */ /* 0x020fc40000000010 */
[----:B------:R-:W5:Y:S04]  /*04a0*/  LDG.E.64 R6, desc[UR16][R2.64+0x18] ;  /* 0x0000181002067981 */ /* 0x000f68000c1e1b00 */
[----:B------:R-:W5:Y:S01]  /*04b0*/  LDG.E.64 R18, desc[UR16][R18.64] ;  /* 0x0000001012127981 */ /* 0x000f62000c1e1b00 */
[----:B------:R-:W-:-:S04]  /*04c0*/  UIADD3 UR4, UPT, UPT, UR4, 0x8, URZ ;  /* 0x0000000804047890 */ /* 0x000fc8000fffe0ff */
[----:B------:R-:W-:Y:S01]  /*04d0*/  UISETP.NE.AND UP0, UPT, UR4, URZ, UPT ;  /* 0x000000ff0400728c */ /* 0x000fe2000bf05270 */
[----:B--2---:R-:W-:-:S08]  /*04e0*/  DFMA R4, R12, R4, R8 ;  /* 0x000000040c04722b */ /* 0x004fd00000000008 */
[----:B---3--:R-:W-:-:S08]  /*04f0*/  DFMA R4, R10, R22, R4 ;  /* 0x000000160a04722b */ /* 0x008fd00000000004 */
[----:B----4-:R-:W-:Y:S01]  /*0500*/  DFMA R4, R14, R24, R4 ;  /* 0x000000180e04722b */ /* 0x010fe20000000004 */
[----:B------:R-:W-:-:S07]  /*0510*/  IADD3 R8, P0, PT, R2, 0x40, RZ ;  /* 0x0000004002087810 */ /* 0x000fce0007f1e0ff */
[----:B-----5:R-:W-:Y:S01]  /*0520*/  DFMA R12, R6, R18, R4 ;  /* 0x00000012060c722b */ /* 0x020fe20000000004 */
[----:B------:R-:W-:Y:S01]  /*0530*/  IMAD.U32 R5, RZ, RZ, UR18 ;  /* 0x00000012ff057e24 */ /* 0x000fe2000f8e00ff */
[----:B------:R-:W-:-:S04]  /*0540*/  IADD3.X R9, PT, PT, RZ, R3, RZ, P0, !PT ;  /* 0x00000003ff097210 */ /* 0x000fc800007fe4ff */
[----:B------:R-:W-:Y:S01]  /*0550*/  LEA R20, R5, R20, 0x3 ;  /* 0x0000001405147211 */ /* 0x000fe200078e18ff */
[----:B------:R-:W-:Y:S06]  /*0560*/  BRA.U UP0, `(.L_x_6) ;  /* 0xfffffffd002c7547 */ /* 0x000fec000b83ffff */
[----:B------:R-:W-:-:S12]  /*0570*/  ULOP3.LUT UR4, UR18, 0x7ffffff8, URZ, 0xc0, !UPT ;  /* 0x7ffffff812047892 */ /* 0x000fd8000f8ec0ff */
.L_x_5:
[----:B------:R-:W-:-:S04]  /*0580*/  ULOP3.LUT UR6, UR18, 0x7, URZ, 0xc0, !UPT ;  /* 0x0000000712067892 */ /* 0x000fc8000f8ec0ff */
[----:B------:R-:W-:-:S09]  /*0590*/  UISETP.NE.AND UP0, UPT, UR6, URZ, UPT ;  /* 0x000000ff0600728c */ /* 0x000fd2000bf05270 */
[----:B------:R-:W-:Y:S05]  /*05a0*/  BRA.U !UP0, `(.L_x_7) ;  /* 0x0000000508387547 */ /* 0x000fea000b800000 */
[----:B------:R-:W-:Y:S02]  /*05b0*/  UISETP.GE.U32.AND UP0, UPT, UR6, 0x4, UPT ;  /* 0x000000040600788c */ /* 0x000fe4000bf06070 */
[----:B------:R-:W-:-:S04]  /*05c0*/  ULOP3.LUT UR5, UR18, 0x3, URZ, 0xc0, !UPT ;  /* 0x0000000312057892 */ /* 0x000fc8000f8ec0ff */
[----:B------:R-:W-:-:S03]  /*05d0*/  UISETP.NE.AND UP1, UPT, UR5, URZ, UPT ;  /* 0x000000ff0500728c */ /* 0x000fc6000bf25270 */
[----:B------:R-:W-:Y:S08]  /*05e0*/  BRA.U !UP0, `(.L_x_8) ;  /* 0x00000001087c7547 */ /* 0x000ff0000b800000 */
[----:B------:R-:W1:Y:S01]  /*05f0*/  LDC.64 R10, c[0x0][0x380] ;  /* 0x0000e000ff0a7b82 */ /* 0x000e620000000a00 */
[----:B------:R-:W2:Y:S01]  /*0600*/  LDCU.64 UR6, c[0x0][0x380] ;  /* 0x00007000ff0677ac */ /* 0x000ea20008000a00 */
[----:B------:R-:W-:Y:S01]  /*0610*/  IMAD.U32 R5, RZ, RZ, UR4 ;  /* 0x00000004ff057e24 */ /* 0x000fe2000f8e00ff */
[C---:B------:R-:W-:Y:S01]  /*0620*/  IADD3 R3, PT, PT, R21.reuse, UR4, RZ ;  /* 0x0000000415037c10 */ /* 0x040fe2000fffe0ff */
[----:B------:R-:W-:Y:S01]  /*0630*/  IMAD.U32 R23, RZ, RZ, UR18 ;  /* 0x00000012ff177e24 */ /* 0x000fe2000f8e00ff */
[----:B------:R-:W-:Y:S01]  /*0640*/  IADD3 R2, P0, PT, R21, UR4, RZ ;  /* 0x0000000415027c10 */ /* 0x000fe2000ff1e0ff */
[----:B------:R-:W-:Y:S02]  /*0650*/  IMAD R5, R5, UR18, R0 ;  /* 0x0000001205057c24 */ /* 0x000fe4000f8e0200 */
[----:B------:R-:W3:Y:S01]  /*0660*/  LDC.64 R18, c[0x0][0x388] ;  /* 0x0000e200ff127b82 */ /* 0x000ee20000000a00 */
[----:B------:R-:W-:Y:S01]  /*0670*/  MOV R25, UR18 ;  /* 0x0000001200197c02 */ /* 0x000fe20008000f00 */
[----:B-1----:R-:W-:Y:S01]  /*0680*/  IMAD.WIDE.U32 R10, R3, 0x8, R10 ;  /* 0x00000008030a7825 */ /* 0x002fe200078e000a */
[----:B------:R-:W-:-:S02]  /*0690*/  IADD3.X R3, PT, PT, RZ, RZ, RZ, P0, !PT ;  /* 0x000000ffff037210 */ /* 0x000fc400007fe4ff */
[----:B--2---:R-:W-:-:S03]  /*06a0*/  LEA R16, P0, R2, UR6, 0x3 ;  /* 0x0000000602107c11 */ /* 0x004fc6000f8018ff */
[----:B0-----:R-:W2:Y:S01]  /*06b0*/  LDG.E.64 R10, desc[UR16][R10.64] ;  /* 0x000000100a0a7981 */ /* 0x001ea2000c1e1b00 */
[----:B---3--:R-:W-:Y:S01]  /*06c0*/  IMAD.WIDE R18, R5, 0x8, R18 ;  /* 0x0000000805127825 */ /* 0x008fe200078e0212 */
[----:B------:R-:W-:-:S04]  /*06d0*/  LEA.HI.X R17, R2, UR7, R3, 0x3, P0 ;  /* 0x0000000702117c11 */ /* 0x000fc800080f1c03 */
[----:B------:R-:W2:Y:S01]  /*06e0*/  LDG.E.64 R14, desc[UR16][R18.64] ;  /* 0x00000010120e7981 */ /* 0x000ea2000c1e1b00 */
[----:B------:R-:W-:-:S03]  /*06f0*/  IMAD.WIDE R22, R23, 0x8, R18 ;  /* 0x0000000817167825 */ /* 0x000fc600078e0212 */
[----:B------:R-:W3:Y:S04]  /*0700*/  LDG.E.64 R6, desc[UR16][R16.64+0x8] ;  /* 0x0000081010067981 */ /* 0x000ee8000c1e1b00 */
[----:B------:R-:W3:Y:S01]  /*0710*/  LDG.E.64 R8, desc[UR16][R22.64] ;  /* 0x0000001016087981 */ /* 0x000ee2000c1e1b00 */
[----:B------:R-:W-:Y:S01]  /*0720*/  IMAD.WIDE R24, R25, 0x8, R22 ;  /* 0x0000000819187825 */ /* 0x000fe200078e0216 */
[----:B------:R-:W-:Y:S02]  /*0730*/  MOV R27, UR18 ;  /* 0x00000012001b7c02 */ /* 0x000fe40008000f00 */
[----:B------:R-:W4:Y:S04]  /*0740*/  LDG.E.64 R2, desc[UR16][R16.64+0x10] ;  /* 0x0000101010027981 */ /* 0x000f28000c1e1b00 */
[----:B------:R-:W4:Y:S01]  /*0750*/  LDG.E.64 R4, desc[UR16][R24.64] ;  /* 0x0000001018047981 */ /* 0x000f22000c1e1b00 */
[----:B------:R-:W-:-:S03]  /*0760*/  IMAD.WIDE R26, R27, 0x8, R24 ;  /* 0x000000081b1a7825 */ /* 0x000fc600078e0218 */
[----:B------:R-:W5:Y:S04]  /*0770*/  LDG.E.64 R18, desc[UR16][R16.64+0x18] ;  /* 0x0000181010127981 */ /* 0x000f68000c1e1b00 */
[----:B------:R-:W5:Y:S01]  /*0780*/  LDG.E.64 R26, desc[UR16][R26.64] ;  /* 0x000000101a1a7981 */ /* 0x000f62000c1e1b00 */
[----:B------:R-:W-:Y:S01]  /*0790*/  UIADD3 UR4, UPT, UPT, UR4, 0x4, URZ ;  /* 0x0000000404047890 */ /* 0x000fe2000fffe0ff */
[----:B--2---:R-:W-:-:S08]  /*07a0*/  DFMA R10, R10, R14, R12 ;  /* 0x0000000e0a0a722b */ /* 0x004fd0000000000c */
[----:B---3--:R-:W-:-:S08]  /*07b0*/  DFMA R6, R6, R8, R10 ;  /* 0x000000080606722b */ /* 0x008fd0000000000a */
[----:B----4-:R-:W-:-:S08]  /*07c0*/  DFMA R2, R2, R4, R6 ;  /* 0x000000040202722b */ /* 0x010fd00000000006 */
[----:B-----5:R-:W-:-:S11]  /*07d0*/  DFMA R12, R18, R26, R2 ;  /* 0x0000001a120c722b */ /* 0x020fd60000000002 */
.L_x_8:
[----:B------:R-:W-:Y:S05]  /*07e0*/  BRA.U !UP1, `(.L_x_7) ;  /* 0x0000000109a87547 */ /* 0x000fea000b800000 */
[----:B------:R-:W-:Y:S01]  /*07f0*/  UISETP.NE.AND UP0, UPT, UR5, 0x1, UPT ;  /* 0x000000010500788c */ /* 0x000fe2000bf05270 */
[----:B------:R-:W-:Y:S01]  /*0800*/  IMAD.U32 R9, RZ, RZ, UR4 ;  /* 0x00000004ff097e24 */ /* 0x000fe2000f8e00ff */
[----:B------:R-:W-:Y:S02]  /*0810*/  ULOP3.LUT UR5, UR18, 0x1, URZ, 0xc0, !UPT ;  /* 0x0000000112057892 */ /* 0x000fe4000f8ec0ff */
[----:B------:R-:W-:Y:S02]  /*0820*/  MOV R11, UR18 ;  /* 0x00000012000b7c02 */ /* 0x000fe40008000f00 */
[----:B------:R-:W-:Y:S01]  /*0830*/  PLOP3.LUT P1, PT, PT, PT, UP0, 0x80, 0x8 ;  /* 0x000000000008781c */ /* 0x000fe20003f2f008 */
[----:B------:R-:W-:-:S04]  /*0840*/  UISETP.NE.U32.AND UP1, UPT, UR5, 0x1, UPT ;  /* 0x000000010500788c */ /* 0x000fc8000bf25070 */
[----:B------:R-:W1:Y:S02]  /*0850*/  @UP0 LDCU.128 UR8, c[0x0][0x380] ;  /* 0x00007000ff0807ac */ /* 0x000e640008000c00 */
[----:B------:R-:W-:Y:S01]  /*0860*/  PLOP3.LUT P0, PT, PT, PT, UP1, 0x80, 0x8 ;  /* 0x000000000008781c */ /* 0x000fe20003f0f018 */
[----:B------:R-:W2:Y:S05]  /*0870*/  @UP0 LDCU.64 UR6, c[0x0][0x380] ;  /* 0x00007000ff0607ac */ /* 0x000eaa0008000a00 */
[C---:B------:R-:W-:Y:S01]  /*0880*/  @P1 IADD3 R7, PT, PT, R21.reuse, UR4, RZ ;  /* 0x0000000415071c10 */ /* 0x040fe2000fffe0ff */
[----:B------:R-:W3:Y:S01]  /*0890*/  @!UP1 LDCU.128 UR12, c[0x0][0x380] ;  /* 0x00007000ff0c97ac */ /* 0x000ee20008000c00 */
[----:B------:R-:W-:Y:S01]  /*08a0*/  @P1 IADD3 R6, P2, PT, R21, UR4, RZ ;  /* 0x0000000415061c10 */ /* 0x000fe2000ff5e0ff */
[----:B------:R-:W-:Y:S01]  /*08b0*/  @P1 IMAD R9, R9, UR18, R0 ;  /* 0x0000001209091c24 */ /* 0x000fe2000f8e0200 */
[----:B------:R-:W-:Y:S01]  /*08c0*/  @UP0 UIADD3 UR4, UPT, UPT, UR4, 0x2, URZ ;  /* 0x0000000204040890 */ /* 0x000fe2000fffe0ff */
[----:B-1----:R-:W-:Y:S01]  /*08d0*/  MOV R2, UR8 ;  /* 0x0000000800027c02 */ /* 0x002fe20008000f00 */
[----:B------:R-:W-:Y:S01]  /*08e0*/  IMAD.U32 R3, RZ, RZ, UR9 ;  /* 0x00000009ff037e24 */ /* 0x000fe2000f8e00ff */
[----:B------:R-:W-:-:S02]  /*08f0*/  MOV R4, UR10 ;  /* 0x0000000a00047c02 */ /* 0x000fc40008000f00 */
[----:B------:R-:W-:Y:S01]  /*0900*/  MOV R5, UR11 ;  /* 0x0000000b00057c02 */ /* 0x000fe20008000f00 */
[----:B------:R-:W-:-:S04]  /*0910*/  @P1 IMAD.WIDE.U32 R2, R7, 0x8, R2 ;  /* 0x0000000807021825 */ /* 0x000fc800078e0002 */
[----:B------:R-:W-:Y:S01]  /*0920*/  @P1 IMAD.WIDE R4, R9, 0x8, R4 ;  /* 0x0000000809041825 */ /* 0x000fe200078e0204 */
[----:B------:R-:W-:Y:S01]  /*0930*/  MOV R19, UR4 ;  /* 0x0000000400137c02 */ /* 0x000fe20008000f00 */
[----:B0-----:R-:W4:Y:S02]  /*0940*/  @P1 LDG.E.64 R2, desc[UR16][R2.64] ;  /* 0x0000001002021981 */ /* 0x001f24000c1e1b00 */
[----:B------:R-:W-:Y:S01]  /*0950*/  @P1 IMAD.X R7, RZ, RZ, RZ, P2 ;  /* 0x000000ffff071224 */ /* 0x000fe200010e06ff */
[----:B--2---:R-:W-:-:S04]  /*0960*/  @P1 LEA R8, P2, R6, UR6, 0x3 ;  /* 0x0000000606081c11 */ /* 0x004fc8000f8418ff */
[----:B------:R-:W-:Y:S01]  /*0970*/  @P1 LEA.HI.X R9, R6, UR7, R7, 0x3, P2 ;  /* 0x0000000706091c11 */ /* 0x000fe200090f1c07 */
[----:B------:R-:W-:Y:S02]  /*0980*/  @P1 IMAD.WIDE R6, R11, 0x8, R4 ;  /* 0x000000080b061825 */ /* 0x000fe400078e0204 */
[----:B------:R-:W4:Y:S01]  /*0990*/  @P1 LDG.E.64 R4, desc[UR16][R4.64] ;  /* 0x0000001004041981 */ /* 0x000f22000c1e1b00 */
[----:B---3--:R-:W-:Y:S01]  /*09a0*/  MOV R14, UR12 ;  /* 0x0000000c000e7c02 */ /* 0x008fe20008000f00 */
[----:B------:R-:W-:Y:S01]  /*09b0*/  IMAD.U32 R15, RZ, RZ, UR13 ;  /* 0x0000000dff0f7e24 */ /* 0x000fe2000f8e00ff */
[----:B------:R-:W-:Y:S01]  /*09c0*/  MOV R10, UR14 ;  /* 0x0000000e000a7c02 */ /* 0x000fe20008000f00 */
[----:B------:R-:W-:Y:S01]  /*09d0*/  IMAD.U32 R11, RZ, RZ, UR15 ;  /* 0x0000000fff0b7e24 */ /* 0x000fe2000f8e00ff */
[----:B------:R-:W-:Y:S01]  /*09e0*/  @!P0 IADD3 R17, PT, PT, R21, UR4, RZ ;  /* 0x0000000415118c10 */ /* 0x000fe2000fffe0ff */
[----:B------:R-:W-:Y:S01]  /*09f0*/  @!P0 IMAD R19, R19, UR18, R0 ;  /* 0x0000001213138c24 */ /* 0x000fe2000f8e0200 */
[----:B------:R-:W2:Y:S04]  /*0a00*/  @P1 LDG.E.64 R6, desc[UR16][R6.64] ;  /* 0x0000001006061981 */ /* 0x000ea8000c1e1b00 */
[----:B------:R-:W2:Y:S01]  /*0a10*/  @P1 LDG.E.64 R8, desc[UR16][R8.64+0x8] ;  /* 0x0000081008081981 */ /* 0x000ea2000c1e1b00 */
[----:B------:R-:W-:-:S04]  /*0a20*/  @!P0 IMAD.WIDE.U32 R14, R17, 0x8, R14 ;  /* 0x00000008110e8825 */ /* 0x000fc800078e000e */
[----:B------:R-:W-:Y:S02]  /*0a30*/  @!P0 IMAD.WIDE R10, R19, 0x8, R10 ;  /* 0x00000008130a8825 */ /* 0x000fe400078e020a */
[----:B------:R-:W3:Y:S04]  /*0a40*/  @!P0 LDG.E.64 R14, desc[UR16][R14.64] ;  /* 0x000000100e0e8981 */ /* 0x000ee8000c1e1b00 */
[----:B------:R-:W3:Y:S01]  /*0a50*/  @!P0 LDG.E.64 R10, desc[UR16][R10.64] ;  /* 0x000000100a0a8981 */ /* 0x000ee2000c1e1b00 */
[----:B----4-:R-:W-:-:S08]  /*0a60*/  @P1 DFMA R2, R2, R4, R12 ;  /* 0x000000040202122b */ /* 0x010fd0000000000c */
[----:B--2---:R-:W-:-:S08]  /*0a70*/  @P1 DFMA R12, R8, R6, R2 ;  /* 0x00000006080c122b */ /* 0x004fd00000000002 */
[----:B---3--:R-:W-:-:S11]  /*0a80*/  @!P0 DFMA R12, R14, R10, R12 ;  /* 0x0000000a0e0c822b */ /* 0x008fd6000000000c */
.L_x_7:
[----:B------:R-:W1:Y:S01]  /*0a90*/  LDC.64 R2, c[0x0][0x390] ;  /* 0x0000e400ff027b82 */ /* 0x000e620000000a00 */
[----:B------:R-:W-:-:S05]  /*0aa0*/  IADD3 R21, PT, PT, R0, R21, RZ ;  /* 0x0000001500157210 */ /* 0x000fca0007ffe0ff */
[----:B-1----:R-:W-:-:S05]  /*0ab0*/  IMAD.WIDE R2, R21, 0x8, R2 ;  /* 0x0000000815027825 */ /* 0x002fca00078e0202 */
[----:B0-----:R-:W-:Y:S01]  /*0ac0*/  STG.E.64 desc[UR16][R2.64], R12 ;  /* 0x0000000c02007986 */ /* 0x001fe2000c101b10 */
[----:B------:R-:W-:Y:S05]  /*0ad0*/  EXIT ;  /* 0x000000000000794d */ /* 0x000fea0003800000 */
.L_x_9:
        /* <DEDUP_REMOVED lines=10> */
.L_x_11:


//--------------------- .nv.shared._Z15naive_mult_tilePdS_S_i --------------------------
	.section	.nv.shared._Z15naive_mult_tilePdS_S_i,"aw",@nobits
	.sectionflags	@""
	.align	8
.nv.shared._Z15naive_mult_tilePdS_S_i:
	.zero		2048


//--------------------- .nv.shared.reserved.0     --------------------------
	.section	.nv.shared.reserved.0,"aw",@nobits
	.weak		__nv_reservedSMEM_offset_0_alias
	.size		__nv_reservedSMEM_offset_0_alias, 0, 64
	.other		__nv_reservedSMEM_offset_0_alias,@"STO_CUDA_RESERVED_SHARED STV_DEFAULT"
__nv_reservedSMEM_offset_0_alias:
	.zero		0
	.zero		64


//--------------------- .nv.constant0._Z15naive_mult_tilePdS_S_i --------------------------
	.section	.nv.constant0._Z15naive_mult_tilePdS_S_i,"a",@progbits
	.sectionflags	@""
	.align	4
.nv.constant0._Z15naive_mult_tilePdS_S_i:
	.zero		924


//--------------------- .nv.constant0._Z10naive_multPdS_S_i --------------------------
	.section	.nv.constant0._Z10naive_multPdS_S_i,"a",@progbits
	.sectionflags	@""
	.align	4
.nv.constant0._Z10naive_multPdS_S_i:
	.zero		924


//--------------------- SYMBOLS --------------------------

	.type		.nv.reservedSmem.offset0,@object
	.size		.nv.reservedSmem.offset0,0x4
	.type		.nv.reservedSmem.cap,@object
	.size		.nv.reservedSmem.cap,0x4
